	.target	sm_90a

	.elftype	@"ET_EXEC"


//--------------------- .note.nv.tkinfo           --------------------------
	.section	.note.nv.tkinfo,"",@"SHT_NOTE"
	.sectionflags	@"SHF_NOTE_NV_TKINFO"
	.tkinfo
        /*0018*/ 	.word	0x00000002
        /*0030*/ 	.string	""
        /*0030*/ 	.string	"ptxas"
        /*0030*/ 	.string	"Cuda compilation tools, release 13.0, V13.0.88"
        /*0030*/ 	.string	"Build cuda_13.0.r13.0/compiler.36424714_0"
        /*0030*/ 	.string	"-arch sm_90a -m 64 "



//--------------------- .note.nv.cuinfo           --------------------------
	.section	.note.nv.cuinfo,"",@"SHT_NOTE"
	.sectionflags	@"SHF_NOTE_NV_CUINFO"
        /*0018*/ 	.short	0x0002
        /*001a*/ 	.short	0x005a
        /*001c*/ 	.short	0x0082
	.zero		2


//--------------------- .nv.info                  --------------------------
	.section	.nv.info,"",@"SHT_CUDA_INFO"
	.align	4


	//----- nvinfo : EIATTR_REGCOUNT
	.align		4
        /*0000*/ 	.byte	0x04, 0x2f
        /*0002*/ 	.short	(.L_15 - .L_14)
	.align		4
.L_14:
        /*0004*/ 	.word	index@(_ZN7cutlass13device_kernelINS_4gemm6kernel13GemmUniversalIN4cute5tupleIJiiiiEEENS1_10collective13CollectiveMmaINS1_34MainloopSm90TmaGmmaWarpSpecializedILi8ENS5_IJNS4_1CILi1EEESB_SB_EEENS1_35KernelTmaWarpSpecializedCooperativeEEENS5_IJNSA_ILi384EEENSA_ILi48EEENSA_ILi64EEEEEEaNS5_IJlSB_lEEEaSJ_NS4_8TiledMMAINS4_8MMA_AtomIJNS4_4SM904GMMA26MMA_64x16x32_S32S8S8_SS_TNEEEENS4_6LayoutINS5_IJNSA_ILi2EEESB_SB_EEENS5_IJSB_NSA_ILi0EEEST_EEEEENS5_IJNS4_10UnderscoreESW_SW_EEEEENS4_13SM90_TMA_LOADENS4_14ComposedLayoutINS4_7SwizzleILi2ELi4ELi3EEENS4_18smem_ptr_flag_bitsILi8EEENSQ_INS5_IJNSA_ILi8EEESH_EEENS5_IJSH_SB_EEEEEEEvNS4_8identityESZ_S19_vS1A_EENS_8epilogue10collective6detail29Sm90TmaWarpSpecializedAdapterINS1D_15DefaultEpilogueIaSJ_SJ_NS1C_6thread17LinearCombinationIaLi1EiiLNS1H_9ScaleType4KindE0ELNS_15FloatRoundStyleE2EaEENS1_15EpilogueDefaultEEEEEvvEEEEvNT_6ParamsE)
        /*0008*/ 	.word	0x000000a8


	//----- nvinfo : EIATTR_FRAME_SIZE
	.align		4
.L_15:
        /*000c*/ 	.byte	0x04, 0x11
        /*000e*/ 	.short	(.L_17 - .L_16)
	.align		4
.L_16:
        /*0010*/ 	.word	index@(_ZN7cutlass13device_kernelINS_4gemm6kernel13GemmUniversalIN4cute5tupleIJiiiiEEENS1_10collective13CollectiveMmaINS1_34MainloopSm90TmaGmmaWarpSpecializedILi8ENS5_IJNS4_1CILi1EEESB_SB_EEENS1_35KernelTmaWarpSpecializedCooperativeEEENS5_IJNSA_ILi384EEENSA_ILi48EEENSA_ILi64EEEEEEaNS5_IJlSB_lEEEaSJ_NS4_8TiledMMAINS4_8MMA_AtomIJNS4_4SM904GMMA26MMA_64x16x32_S32S8S8_SS_TNEEEENS4_6LayoutINS5_IJNSA_ILi2EEESB_SB_EEENS5_IJSB_NSA_ILi0EEEST_EEEEENS5_IJNS4_10UnderscoreESW_SW_EEEEENS4_13SM90_TMA_LOADENS4_14ComposedLayoutINS4_7SwizzleILi2ELi4ELi3EEENS4_18smem_ptr_flag_bitsILi8EEENSQ_INS5_IJNSA_ILi8EEESH_EEENS5_IJSH_SB_EEEEEEEvNS4_8identityESZ_S19_vS1A_EENS_8epilogue10collective6detail29Sm90TmaWarpSpecializedAdapterINS1D_15DefaultEpilogueIaSJ_SJ_NS1C_6thread17LinearCombinationIaLi1EiiLNS1H_9ScaleType4KindE0ELNS_15FloatRoundStyleE2EaEENS1_15EpilogueDefaultEEEEEvvEEEEvNT_6ParamsE)
        /*0014*/ 	.word	0x00000000


	//----- nvinfo : EIATTR_MIN_STACK_SIZE
	.align		4
.L_17:
        /*0018*/ 	.byte	0x04, 0x12
        /*001a*/ 	.short	(.L_19 - .L_18)
	.align		4
.L_18:
        /*001c*/ 	.word	index@(_ZN7cutlass13device_kernelINS_4gemm6kernel13GemmUniversalIN4cute5tupleIJiiiiEEENS1_10collective13CollectiveMmaINS1_34MainloopSm90TmaGmmaWarpSpecializedILi8ENS5_IJNS4_1CILi1EEESB_SB_EEENS1_35KernelTmaWarpSpecializedCooperativeEEENS5_IJNSA_ILi384EEENSA_ILi48EEENSA_ILi64EEEEEEaNS5_IJlSB_lEEEaSJ_NS4_8TiledMMAINS4_8MMA_AtomIJNS4_4SM904GMMA26MMA_64x16x32_S32S8S8_SS_TNEEEENS4_6LayoutINS5_IJNSA_ILi2EEESB_SB_EEENS5_IJSB_NSA_ILi0EEEST_EEEEENS5_IJNS4_10UnderscoreESW_SW_EEEEENS4_13SM90_TMA_LOADENS4_14ComposedLayoutINS4_7SwizzleILi2ELi4ELi3EEENS4_18smem_ptr_flag_bitsILi8EEENSQ_INS5_IJNSA_ILi8EEESH_EEENS5_IJSH_SB_EEEEEEEvNS4_8identityESZ_S19_vS1A_EENS_8epilogue10collective6detail29Sm90TmaWarpSpecializedAdapterINS1D_15DefaultEpilogueIaSJ_SJ_NS1C_6thread17LinearCombinationIaLi1EiiLNS1H_9ScaleType4KindE0ELNS_15FloatRoundStyleE2EaEENS1_15EpilogueDefaultEEEEEvvEEEEvNT_6ParamsE)
        /*0020*/ 	.word	0x00000000
.L_19:


//--------------------- .nv.compat                --------------------------
	.section	.nv.compat,"",@"SHT_CUDA_COMPAT_INFO"
	.align	4
        /*0000*/ 	.byte	0x02, 0x09, 0x01, 0x00, 0x02, 0x02, 0x04, 0x00, 0x02, 0x05, 0x05, 0x00, 0x03, 0x07, 0x01, 0x01
        /*0010*/ 	.byte	0x02, 0x03, 0x01, 0x00, 0x02, 0x06, 0x01, 0x00, 0x04, 0x0b, 0x08, 0x00, 0x00, 0x00, 0x00, 0x00
        /*0020*/ 	.byte	0x00, 0x00, 0x00, 0x00


//--------------------- .nv.info._ZN7cutlass13device_kernelINS_4gemm6kernel13GemmUniversalIN4cute5tupleIJiiiiEEENS1_10collective13CollectiveMmaINS1_34MainloopSm90TmaGmmaWarpSpecializedILi8ENS5_IJNS4_1CILi1EEESB_SB_EEENS1_35KernelTmaWarpSpecializedCooperativeEEENS5_IJNSA_ILi384EEENSA_ILi48EEENSA_ILi64EEEEEEaNS5_IJlSB_lEEEaSJ_NS4_8TiledMMAINS4_8MMA_AtomIJNS4_4SM904GMMA26MMA_64x16x32_S32S8S8_SS_TNEEEENS4_6LayoutINS5_IJNSA_ILi2EEESB_SB_EEENS5_IJSB_NSA_ILi0EEEST_EEEEENS5_IJNS4_10UnderscoreESW_SW_EEEEENS4_13SM90_TMA_LOADENS4_14ComposedLayoutINS4_7SwizzleILi2ELi4ELi3EEENS4_18smem_ptr_flag_bitsILi8EEENSQ_INS5_IJNSA_ILi8EEESH_EEENS5_IJSH_SB_EEEEEEEvNS4_8identityESZ_S19_vS1A_EENS_8epilogue10collective6detail29Sm90TmaWarpSpecializedAdapterINS1D_15DefaultEpilogueIaSJ_SJ_NS1C_6thread17LinearCombinationIaLi1EiiLNS1H_9ScaleType4KindE0ELNS_15FloatRoundStyleE2EaEENS1_15EpilogueDefaultEEEEEvvEEEEvNT_6ParamsE --------------------------
	.section	.nv.info._ZN7cutlass13device_kernelINS_4gemm6kernel13GemmUniversalIN4cute5tupleIJiiiiEEENS1_10collective13CollectiveMmaINS1_34MainloopSm90TmaGmmaWarpSpecializedILi8ENS5_IJNS4_1CILi1EEESB_SB_EEENS1_35KernelTmaWarpSpecializedCooperativeEEENS5_IJNSA_ILi384EEENSA_ILi48EEENSA_ILi64EEEEEEaNS5_IJlSB_lEEEaSJ_NS4_8TiledMMAINS4_8MMA_AtomIJNS4_4SM904GMMA26MMA_64x16x32_S32S8S8_SS_TNEEEENS4_6LayoutINS5_IJNSA_ILi2EEESB_SB_EEENS5_IJSB_NSA_ILi0EEEST_EEEEENS5_IJNS4_10UnderscoreESW_SW_EEEEENS4_13SM90_TMA_LOADENS4_14ComposedLayoutINS4_7SwizzleILi2ELi4ELi3EEENS4_18smem_ptr_flag_bitsILi8EEENSQ_INS5_IJNSA_ILi8EEESH_EEENS5_IJSH_SB_EEEEEEEvNS4_8identityESZ_S19_vS1A_EENS_8epilogue10collective6detail29Sm90TmaWarpSpecializedAdapterINS1D_15DefaultEpilogueIaSJ_SJ_NS1C_6thread17LinearCombinationIaLi1EiiLNS1H_9ScaleType4KindE0ELNS_15FloatRoundStyleE2EaEENS1_15EpilogueDefaultEEEEEvvEEEEvNT_6ParamsE,"",@"SHT_CUDA_INFO"
	.sectionflags	@""
	.align	4


	//----- nvinfo : EIATTR_CUDA_API_VERSION
	.align		4
        /*0000*/ 	.byte	0x04, 0x37
        /*0002*/ 	.short	(.L_21 - .L_20)
.L_20:
        /*0004*/ 	.word	0x00000082


	//----- nvinfo : EIATTR_KPARAM_INFO
	.align		4
.L_21:
        /*0008*/ 	.byte	0x04, 0x17
        /*000a*/ 	.short	(.L_23 - .L_22)
.L_22:
        /*000c*/ 	.word	0x00000000
        /*0010*/ 	.short	0x0000
        /*0012*/ 	.short	0x0070
        /*0014*/ 	.byte	0x00, 0xf0, 0x01, 0x10


	//----- nvinfo : EIATTR_SPARSE_MMA_MASK
	.align		4
.L_23:
        /*0018*/ 	.byte	0x03, 0x50
        /*001a*/ 	.short	0x0000


	//----- nvinfo : EIATTR_MAXREG_COUNT
	.align		4
        /*001c*/ 	.byte	0x03, 0x1b
        /*001e*/ 	.short	0x00a8


	//----- nvinfo : EIATTR_NUM_BARRIERS
	.align		4
        /*0020*/ 	.byte	0x02, 0x4c
        /*0022*/ 	.byte	0x01
	.zero		1


	//----- nvinfo : EIATTR_EXTERNS
	.align		4
        /*0024*/ 	.byte	0x04, 0x0f
        /*0026*/ 	.short	(.L_25 - .L_24)


	//   ....[0]....
	.align		4
.L_24:
        /*0028*/ 	.word	index@(__assertfail)


	//----- nvinfo : EIATTR_MERCURY_ISA_VERSION
	.align		4
.L_25:
        /*002c*/ 	.byte	0x03, 0x5f
        /*002e*/ 	.short	0x0101


	//----- nvinfo : EIATTR_INT_WARP_WIDE_INSTR_OFFSETS
	.align		4
        /*0030*/ 	.byte	0x04, 0x31
        /*0032*/ 	.short	(.L_27 - .L_26)


	//   ....[0]....
.L_26:
        /*0034*/ 	.word	0x00000480


	//   ....[1]....
        /*0038*/ 	.word	0x00000490


	//   ....[2]....
        /*003c*/ 	.word	0x00000580


	//----- nvinfo : EIATTR_COOP_GROUP_MASK_REGIDS
	.align		4
.L_27:
        /*0040*/ 	.byte	0x04, 0x29
        /*0042*/ 	.short	(.L_29 - .L_28)


	//   ....[0]....
.L_28:
        /*0044*/ 	.word	0xffffffff


	//   ....[1]....
        /*0048*/ 	.word	0xffffffff


	//   ....[2]....
        /*004c*/ 	.word	0xffffffff


	//   ....[3]....
        /*0050*/ 	.word	0xffffffff


	//   ....[4]....
        /*0054*/ 	.word	0xffffffff


	//----- nvinfo : EIATTR_COOP_GROUP_INSTR_OFFSETS
	.align		4
.L_29:
        /*0058*/ 	.byte	0x04, 0x28
        /*005a*/ 	.short	(.L_31 - .L_30)


	//   ....[0]....
.L_30:
        /*005c*/ 	.word	0x00000060


	//   ....[1]....
        /*0060*/ 	.word	0x00000070


	//   ....[2]....
        /*0064*/ 	.word	0x00000130


	//   ....[3]....
        /*0068*/ 	.word	0x00000370


	//   ....[4]....
        /*006c*/ 	.word	0x00001090


	//----- nvinfo : EIATTR_REG_RECONFIG
	.align		4
.L_31:
        /*0070*/ 	.byte	0x01, 0x54
	.zero		2


	//----- nvinfo : EIATTR_SYSCALL_OFFSETS
	.align		4
        /*0074*/ 	.byte	0x04, 0x46
        /*0076*/ 	.short	(.L_33 - .L_32)


	//   ....[0]....
.L_32:
        /*0078*/ 	.word	0x00001250


	//----- nvinfo : EIATTR_MBARRIER_INSTR_OFFSETS
	.align		4
.L_33:
        /*007c*/ 	.byte	0x04, 0x39
        /*007e*/ 	.short	(.L_35 - .L_34)


	//   ....[0]....
.L_34:
        /*0080*/ 	.word	0x00000250
        /*0084*/ 	.word	0x000000ff
        /*0088*/ 	.word	0x00000000
        /*008c*/ 	.short	0x0100
        /*008e*/ 	.byte	0x08
	.zero		1


	//   ....[1]....
        /*0090*/ 	.word	0x00000260
        /*0094*/ 	.word	0x000000ff
        /*0098*/ 	.word	0x00000040
        /*009c*/ 	.short	0x0100
        /*009e*/ 	.byte	0x08
	.zero		1


	//   ....[2]....
        /*00a0*/ 	.word	0x00000270
        /*00a4*/ 	.word	0x000000ff
        /*00a8*/ 	.word	0x00000008
        /*00ac*/ 	.short	0x0100
        /*00ae*/ 	.byte	0x08
	.zero		1


	//   ....[3]....
        /*00b0*/ 	.word	0x00000280
        /*00b4*/ 	.word	0x000000ff
        /*00b8*/ 	.word	0x00000048
        /*00bc*/ 	.short	0x0100
        /*00be*/ 	.byte	0x08
	.zero		1


	//   ....[4]....
        /*00c0*/ 	.word	0x00000290
        /*00c4*/ 	.word	0x000000ff
        /*00c8*/ 	.word	0x00000010
        /*00cc*/ 	.short	0x0100
        /*00ce*/ 	.byte	0x08
	.zero		1


	//   ....[5]....
        /*00d0*/ 	.word	0x000002a0
        /*00d4*/ 	.word	0x000000ff
        /*00d8*/ 	.word	0x00000050
        /*00dc*/ 	.short	0x0100
        /*00de*/ 	.byte	0x08
	.zero		1


	//   ....[6]....
        /*00e0*/ 	.word	0x000002b0
        /*00e4*/ 	.word	0x000000ff
        /*00e8*/ 	.word	0x00000018
        /*00ec*/ 	.short	0x0100
        /*00ee*/ 	.byte	0x08
	.zero		1


	//   ....[7]....
        /*00f0*/ 	.word	0x000002c0
        /*00f4*/ 	.word	0x000000ff
        /*00f8*/ 	.word	0x00000058
        /*00fc*/ 	.short	0x0100
        /*00fe*/ 	.byte	0x08
	.zero		1


	//   ....[8]....
        /*0100*/ 	.word	0x000002d0
        /*0104*/ 	.word	0x000000ff
        /*0108*/ 	.word	0x00000020
        /*010c*/ 	.short	0x0100
        /*010e*/ 	.byte	0x08
	.zero		1


	//   ....[9]....
        /*0110*/ 	.word	0x000002e0
        /*0114*/ 	.word	0x000000ff
        /*0118*/ 	.word	0x00000060
        /*011c*/ 	.short	0x0100
        /*011e*/ 	.byte	0x08
	.zero		1


	//   ....[10]....
        /*0120*/ 	.word	0x000002f0
        /*0124*/ 	.word	0x000000ff
        /*0128*/ 	.word	0x00000028
        /*012c*/ 	.short	0x0100
        /*012e*/ 	.byte	0x08
	.zero		1


	//   ....[11]....
        /*0130*/ 	.word	0x00000300
        /*0134*/ 	.word	0x000000ff
        /*0138*/ 	.word	0x00000068
        /*013c*/ 	.short	0x0100
        /*013e*/ 	.byte	0x08
	.zero		1


	//   ....[12]....
        /*0140*/ 	.word	0x00000310
        /*0144*/ 	.word	0x000000ff
        /*0148*/ 	.word	0x00000030
        /*014c*/ 	.short	0x0100
        /*014e*/ 	.byte	0x08
	.zero		1


	//   ....[13]....
        /*0150*/ 	.word	0x00000320
        /*0154*/ 	.word	0x000000ff
        /*0158*/ 	.word	0x00000070
        /*015c*/ 	.short	0x0100
        /*015e*/ 	.byte	0x08
	.zero		1


	//   ....[14]....
        /*0160*/ 	.word	0x00000330
        /*0164*/ 	.word	0x000000ff
        /*0168*/ 	.word	0x00000038
        /*016c*/ 	.short	0x0100
        /*016e*/ 	.byte	0x08
	.zero		1


	//   ....[15]....
        /*0170*/ 	.word	0x00000340
        /*0174*/ 	.word	0x000000ff
        /*0178*/ 	.word	0x00000078
        /*017c*/ 	.short	0x0100
        /*017e*/ 	.byte	0x08
	.zero		1


	//   ....[16]....
        /*0180*/ 	.word	0x000005f0
        /*0184*/ 	.word	0x000000ff
        /*0188*/ 	.word	0x00000090
        /*018c*/ 	.short	0x0100
        /*018e*/ 	.byte	0x06
	.zero		1


	//   ....[17]....
        /*0190*/ 	.word	0x00000650
        /*0194*/ 	.word	0x000000ff
        /*0198*/ 	.word	0x00000098
        /*019c*/ 	.short	0x0100
        /*019e*/ 	.byte	0x06
	.zero		1


	//   ....[18]....
        /*01a0*/ 	.word	0x00001320
        /*01a4*/ 	.word	0x00000003
        /*01a8*/ 	.word	0x00000000
        /*01ac*/ 	.short	0x010a
        /*01ae*/ 	.byte	0x3f
	.zero		1


	//   ....[19]....
        /*01b0*/ 	.word	0x00001360
        /*01b4*/ 	.word	0x00000003
        /*01b8*/ 	.word	0x00000000
        /*01bc*/ 	.short	0x010a
        /*01be*/ 	.byte	0x3f
	.zero		1


	//   ....[20]....
        /*01c0*/ 	.word	0x00001c10
        /*01c4*/ 	.word	0x00000005
        /*01c8*/ 	.word	0x00000000
        /*01cc*/ 	.short	0x010a
        /*01ce*/ 	.byte	0x3f
	.zero		1


	//   ....[21]....
        /*01d0*/ 	.word	0x00001c50
        /*01d4*/ 	.word	0x00000005
        /*01d8*/ 	.word	0x00000000
        /*01dc*/ 	.short	0x010a
        /*01de*/ 	.byte	0x3f
	.zero		1


	//   ....[22]....
        /*01e0*/ 	.word	0x000023b0
        /*01e4*/ 	.word	0x00000004
        /*01e8*/ 	.word	0x00000000
        /*01ec*/ 	.short	0x0101
        /*01ee*/ 	.byte	0x3f
	.zero		1


	//   ....[23]....
        /*01f0*/ 	.word	0x00002570
        /*01f4*/ 	.word	0x00000000
        /*01f8*/ 	.word	0x00000000
        /*01fc*/ 	.short	0x0101
        /*01fe*/ 	.byte	0x3f
	.zero		1


	//   ....[24]....
        /*0200*/ 	.word	0x00007700
        /*0204*/ 	.word	0x0000000c
        /*0208*/ 	.word	0x00000040
        /*020c*/ 	.short	0x010a
        /*020e*/ 	.byte	0x3f
	.zero		1


	//   ....[25]....
        /*0210*/ 	.word	0x00007ac0
        /*0214*/ 	.word	0x00000005
        /*0218*/ 	.word	0x00000098
        /*021c*/ 	.short	0x0101
        /*021e*/ 	.byte	0x3f
	.zero		1


	//   ....[26]....
        /*0220*/ 	.word	0x000081c0
        /*0224*/ 	.word	0x00000007
        /*0228*/ 	.word	0x00000000
        /*022c*/ 	.short	0x010a
        /*022e*/ 	.byte	0x3f
	.zero		1


	//   ....[27]....
        /*0230*/ 	.word	0x00008240
        /*0234*/ 	.word	0x00000006
        /*0238*/ 	.word	0x00000000
        /*023c*/ 	.short	0x010a
        /*023e*/ 	.byte	0x3f
	.zero		1


	//   ....[28]....
        /*0240*/ 	.word	0x000082d0
        /*0244*/ 	.word	0x00000007
        /*0248*/ 	.word	0x00000000
        /*024c*/ 	.short	0x010a
        /*024e*/ 	.byte	0x3f
	.zero		1


	//   ....[29]....
        /*0250*/ 	.word	0x00008360
        /*0254*/ 	.word	0x00000006
        /*0258*/ 	.word	0x00000000
        /*025c*/ 	.short	0x010a
        /*025e*/ 	.byte	0x3f
	.zero		1


	//   ....[30]....
        /*0260*/ 	.word	0x000083f0
        /*0264*/ 	.word	0x00000007
        /*0268*/ 	.word	0x00000000
        /*026c*/ 	.short	0x010a
        /*026e*/ 	.byte	0x3f
	.zero		1


	//   ....[31]....
        /*0270*/ 	.word	0x00008480
        /*0274*/ 	.word	0x00000006
        /*0278*/ 	.word	0x00000000
        /*027c*/ 	.short	0x010a
        /*027e*/ 	.byte	0x3f
	.zero		1


	//   ....[32]....
        /*0280*/ 	.word	0x00008510
        /*0284*/ 	.word	0x00000007
        /*0288*/ 	.word	0x00000000
        /*028c*/ 	.short	0x010a
        /*028e*/ 	.byte	0x3f
	.zero		1


	//   ....[33]....
        /*0290*/ 	.word	0x000085a0
        /*0294*/ 	.word	0x00000005
        /*0298*/ 	.word	0x00000000
        /*029c*/ 	.short	0x010a
        /*029e*/ 	.byte	0x3f
	.zero		1


	//   ....[34]....
        /*02a0*/ 	.word	0x00008600
        /*02a4*/ 	.word	0x00000003
        /*02a8*/ 	.word	0x00000000
        /*02ac*/ 	.short	0x010a
        /*02ae*/ 	.byte	0x3f
	.zero		1


	//   ....[35]....
        /*02b0*/ 	.word	0x00008650
        /*02b4*/ 	.word	0x00000005
        /*02b8*/ 	.word	0x00000000
        /*02bc*/ 	.short	0x010a
        /*02be*/ 	.byte	0x3f
	.zero		1


	//   ....[36]....
        /*02c0*/ 	.word	0x00008720
        /*02c4*/ 	.word	0x0000000c
        /*02c8*/ 	.word	0x00000040
        /*02cc*/ 	.short	0x010a
        /*02ce*/ 	.byte	0x3f
	.zero		1


	//   ....[37]....
        /*02d0*/ 	.word	0x000087f0
        /*02d4*/ 	.word	0x00000007
        /*02d8*/ 	.word	0x00000000
        /*02dc*/ 	.short	0x010a
        /*02de*/ 	.byte	0x3f
	.zero		1


	//   ....[38]....
        /*02e0*/ 	.word	0x00008840
        /*02e4*/ 	.word	0x00000006
        /*02e8*/ 	.word	0x00000000
        /*02ec*/ 	.short	0x010a
        /*02ee*/ 	.byte	0x3f
	.zero		1


	//   ....[39]....
        /*02f0*/ 	.word	0x00008890
        /*02f4*/ 	.word	0x00000007
        /*02f8*/ 	.word	0x00000000
        /*02fc*/ 	.short	0x010a
        /*02fe*/ 	.byte	0x3f
	.zero		1


	//   ....[40]....
        /*0300*/ 	.word	0x000088e0
        /*0304*/ 	.word	0x00000006
        /*0308*/ 	.word	0x00000000
        /*030c*/ 	.short	0x010a
        /*030e*/ 	.byte	0x3f
	.zero		1


	//   ....[41]....
        /*0310*/ 	.word	0x00008930
        /*0314*/ 	.word	0x00000007
        /*0318*/ 	.word	0x00000000
        /*031c*/ 	.short	0x010a
        /*031e*/ 	.byte	0x3f
	.zero		1


	//   ....[42]....
        /*0320*/ 	.word	0x00008980
        /*0324*/ 	.word	0x00000006
        /*0328*/ 	.word	0x00000000
        /*032c*/ 	.short	0x010a
        /*032e*/ 	.byte	0x3f
	.zero		1


	//   ....[43]....
        /*0330*/ 	.word	0x000089d0
        /*0334*/ 	.word	0x00000007
        /*0338*/ 	.word	0x00000000
        /*033c*/ 	.short	0x010a
        /*033e*/ 	.byte	0x3f
	.zero		1


	//----- nvinfo : EIATTR_NUM_MBARRIERS
	.align		4
.L_35:
        /*0340*/ 	.byte	0x03, 0x38
        /*0342*/ 	.short	0x0012


	//----- nvinfo : EIATTR_EXIT_INSTR_OFFSETS
	.align		4
        /*0344*/ 	.byte	0x04, 0x1c
        /*0346*/ 	.short	(.L_37 - .L_36)


	//   ....[0]....
.L_36:
        /*0348*/ 	.word	0x000006a0


	//   ....[1]....
        /*034c*/ 	.word	0x00000f60


	//   ....[2]....
        /*0350*/ 	.word	0x00006d70


	//   ....[3]....
        /*0354*/ 	.word	0x000073a0


	//   ....[4]....
        /*0358*/ 	.word	0x000085f0


	//----- nvinfo : EIATTR_MAX_THREADS
	.align		4
.L_37:
        /*035c*/ 	.byte	0x04, 0x05
        /*035e*/ 	.short	(.L_39 - .L_38)
.L_38:
        /*0360*/ 	.word	0x00000180
        /*0364*/ 	.word	0x00000001
        /*0368*/ 	.word	0x00000001


	//----- nvinfo : EIATTR_CRS_STACK_SIZE
	.align		4
.L_39:
        /*036c*/ 	.byte	0x04, 0x1e
        /*036e*/ 	.short	(.L_41 - .L_40)
.L_40:
        /*0370*/ 	.word	0x00000000


	//----- nvinfo : EIATTR_CBANK_PARAM_SIZE
	.align		4
.L_41:
        /*0374*/ 	.byte	0x03, 0x19
        /*0376*/ 	.short	0x0470


	//----- nvinfo : EIATTR_PARAM_CBANK
	.align		4
        /*0378*/ 	.byte	0x04, 0x0a
        /*037a*/ 	.short	(.L_43 - .L_42)
	.align		4
.L_42:
        /*037c*/ 	.word	index@(.nv.constant0._ZN7cutlass13device_kernelINS_4gemm6kernel13GemmUniversalIN4cute5tupleIJiiiiEEENS1_10collective13CollectiveMmaINS1_34MainloopSm90TmaGmmaWarpSpecializedILi8ENS5_IJNS4_1CILi1EEESB_SB_EEENS1_35KernelTmaWarpSpecializedCooperativeEEENS5_IJNSA_ILi384EEENSA_ILi48EEENSA_ILi64EEEEEEaNS5_IJlSB_lEEEaSJ_NS4_8TiledMMAINS4_8MMA_AtomIJNS4_4SM904GMMA26MMA_64x16x32_S32S8S8_SS_TNEEEENS4_6LayoutINS5_IJNSA_ILi2EEESB_SB_EEENS5_IJSB_NSA_ILi0EEEST_EEEEENS5_IJNS4_10UnderscoreESW_SW_EEEEENS4_13SM90_TMA_LOADENS4_14ComposedLayoutINS4_7SwizzleILi2ELi4ELi3EEENS4_18smem_ptr_flag_bitsILi8EEENSQ_INS5_IJNSA_ILi8EEESH_EEENS5_IJSH_SB_EEEEEEEvNS4_8identityESZ_S19_vS1A_EENS_8epilogue10collective6detail29Sm90TmaWarpSpecializedAdapterINS1D_15DefaultEpilogueIaSJ_SJ_NS1C_6thread17LinearCombinationIaLi1EiiLNS1H_9ScaleType4KindE0ELNS_15FloatRoundStyleE2EaEENS1_15EpilogueDefaultEEEEEvvEEEEvNT_6ParamsE)
        /*0380*/ 	.short	0x0210
        /*0382*/ 	.short	0x0470


	//----- nvinfo : EIATTR_SW_WAR
	.align		4
.L_43:
        /*0384*/ 	.byte	0x04, 0x36
        /*0386*/ 	.short	(.L_45 - .L_44)
.L_44:
        /*0388*/ 	.word	0x00000008
.L_45:


//--------------------- .nv.callgraph             --------------------------
	.section	.nv.callgraph,"",@"SHT_CUDA_CALLGRAPH"
	.align	4
	.sectionentsize	8
	.align		4
        /*0000*/ 	.word	0x00000000
	.align		4
        /*0004*/ 	.word	0xffffffff
	.align		4
        /*0008*/ 	.word	index@(_ZN7cutlass13device_kernelINS_4gemm6kernel13GemmUniversalIN4cute5tupleIJiiiiEEENS1_10collective13CollectiveMmaINS1_34MainloopSm90TmaGmmaWarpSpecializedILi8ENS5_IJNS4_1CILi1EEESB_SB_EEENS1_35KernelTmaWarpSpecializedCooperativeEEENS5_IJNSA_ILi384EEENSA_ILi48EEENSA_ILi64EEEEEEaNS5_IJlSB_lEEEaSJ_NS4_8TiledMMAINS4_8MMA_AtomIJNS4_4SM904GMMA26MMA_64x16x32_S32S8S8_SS_TNEEEENS4_6LayoutINS5_IJNSA_ILi2EEESB_SB_EEENS5_IJSB_NSA_ILi0EEEST_EEEEENS5_IJNS4_10UnderscoreESW_SW_EEEEENS4_13SM90_TMA_LOADENS4_14ComposedLayoutINS4_7SwizzleILi2ELi4ELi3EEENS4_18smem_ptr_flag_bitsILi8EEENSQ_INS5_IJNSA_ILi8EEESH_EEENS5_IJSH_SB_EEEEEEEvNS4_8identityESZ_S19_vS1A_EENS_8epilogue10collective6detail29Sm90TmaWarpSpecializedAdapterINS1D_15DefaultEpilogueIaSJ_SJ_NS1C_6thread17LinearCombinationIaLi1EiiLNS1H_9ScaleType4KindE0ELNS_15FloatRoundStyleE2EaEENS1_15EpilogueDefaultEEEEEvvEEEEvNT_6ParamsE)
	.align		4
        /*000c*/ 	.word	index@(__assertfail)
	.align		4
        /*0010*/ 	.word	0x00000000
	.align		4
        /*0014*/ 	.word	0xfffffffe
	.align		4
        /*0018*/ 	.word	0x00000000
	.align		4
        /*001c*/ 	.word	0xfffffffd
	.align		4
        /*0020*/ 	.word	0x00000000
	.align		4
        /*0024*/ 	.word	0xfffffffc


//--------------------- .nv.constant4             --------------------------
	.section	.nv.constant4,"a",@progbits
	.align	8
	.align		8
.nv.constant4:
        /*0000*/ 	.dword	__assertfail
	.align		8
        /*0008*/ 	.dword	__unnamed_1
	.align		8
        /*0010*/ 	.dword	_ZN39_INTERNAL_47c2d332_4_k_cu_80a64abc_81174cuda3std3__45__cpo5beginE
	.align		8
        /*0018*/ 	.dword	_ZN39_INTERNAL_47c2d332_4_k_cu_80a64abc_81174cuda3std3__45__cpo3endE
	.align		8
        /*0020*/ 	.dword	_ZN39_INTERNAL_47c2d332_4_k_cu_80a64abc_81174cuda3std3__45__cpo6cbeginE
	.align		8
        /*0028*/ 	.dword	_ZN39_INTERNAL_47c2d332_4_k_cu_80a64abc_81174cuda3std3__45__cpo4cendE
	.align		8
        /*0030*/ 	.dword	_ZN39_INTERNAL_47c2d332_4_k_cu_80a64abc_81174cuda3std3__441_GLOBAL__N__47c2d332_4_k_cu_80a64abc_81176ignoreE
	.align		8
        /*0038*/ 	.dword	_ZN39_INTERNAL_47c2d332_4_k_cu_80a64abc_81174cuda3std3__419piecewise_constructE
	.align		8
        /*0040*/ 	.dword	_ZN39_INTERNAL_47c2d332_4_k_cu_80a64abc_81174cuda3std3__48in_placeE
	.align		8
        /*0048*/ 	.dword	_ZN39_INTERNAL_47c2d332_4_k_cu_80a64abc_81174cuda3std6ranges3__45__cpo4swapE
	.align		8
        /*0050*/ 	.dword	_ZN39_INTERNAL_47c2d332_4_k_cu_80a64abc_81174cuda3std6ranges3__45__cpo9iter_moveE
	.align		8
        /*0058*/ 	.dword	_ZN39_INTERNAL_47c2d332_4_k_cu_80a64abc_81174cute7productE
	.align		8
        /*0060*/ 	.dword	_ZN39_INTERNAL_47c2d332_4_k_cu_80a64abc_81174cute1_E
	.align		8
        /*0068*/ 	.dword	$str$22
	.align		8
        /*0070*/ 	.dword	$str$23


//--------------------- .text._ZN7cutlass13device_kernelINS_4gemm6kernel13GemmUniversalIN4cute5tupleIJiiiiEEENS1_10collective13CollectiveMmaINS1_34MainloopSm90TmaGmmaWarpSpecializedILi8ENS5_IJNS4_1CILi1EEESB_SB_EEENS1_35KernelTmaWarpSpecializedCooperativeEEENS5_IJNSA_ILi384EEENSA_ILi48EEENSA_ILi64EEEEEEaNS5_IJlSB_lEEEaSJ_NS4_8TiledMMAINS4_8MMA_AtomIJNS4_4SM904GMMA26MMA_64x16x32_S32S8S8_SS_TNEEEENS4_6LayoutINS5_IJNSA_ILi2EEESB_SB_EEENS5_IJSB_NSA_ILi0EEEST_EEEEENS5_IJNS4_10UnderscoreESW_SW_EEEEENS4_13SM90_TMA_LOADENS4_14ComposedLayoutINS4_7SwizzleILi2ELi4ELi3EEENS4_18smem_ptr_flag_bitsILi8EEENSQ_INS5_IJNSA_ILi8EEESH_EEENS5_IJSH_SB_EEEEEEEvNS4_8identityESZ_S19_vS1A_EENS_8epilogue10collective6detail29Sm90TmaWarpSpecializedAdapterINS1D_15DefaultEpilogueIaSJ_SJ_NS1C_6thread17LinearCombinationIaLi1EiiLNS1H_9ScaleType4KindE0ELNS_15FloatRoundStyleE2EaEENS1_15EpilogueDefaultEEEEEvvEEEEvNT_6ParamsE --------------------------
	.section	.text._ZN7cutlass13device_kernelINS_4gemm6kernel13GemmUniversalIN4cute5tupleIJiiiiEEENS1_10collective13CollectiveMmaINS1_34MainloopSm90TmaGmmaWarpSpecializedILi8ENS5_IJNS4_1CILi1EEESB_SB_EEENS1_35KernelTmaWarpSpecializedCooperativeEEENS5_IJNSA_ILi384EEENSA_ILi48EEENSA_ILi64EEEEEEaNS5_IJlSB_lEEEaSJ_NS4_8TiledMMAINS4_8MMA_AtomIJNS4_4SM904GMMA26MMA_64x16x32_S32S8S8_SS_TNEEEENS4_6LayoutINS5_IJNSA_ILi2EEESB_SB_EEENS5_IJSB_NSA_ILi0EEEST_EEEEENS5_IJNS4_10UnderscoreESW_SW_EEEEENS4_13SM90_TMA_LOADENS4_14ComposedLayoutINS4_7SwizzleILi2ELi4ELi3EEENS4_18smem_ptr_flag_bitsILi8EEENSQ_INS5_IJNSA_ILi8EEESH_EEENS5_IJSH_SB_EEEEEEEvNS4_8identityESZ_S19_vS1A_EENS_8epilogue10collective6detail29Sm90TmaWarpSpecializedAdapterINS1D_15DefaultEpilogueIaSJ_SJ_NS1C_6thread17LinearCombinationIaLi1EiiLNS1H_9ScaleType4KindE0ELNS_15FloatRoundStyleE2EaEENS1_15EpilogueDefaultEEEEEvvEEEEvNT_6ParamsE,"ax",@progbits
	.align	128
.text._ZN7cutlass13device_kernelINS_4gemm6kernel13GemmUniversalIN4cute5tupleIJiiiiEEENS1_10collective13CollectiveMmaINS1_34MainloopSm90TmaGmmaWarpSpecializedILi8ENS5_IJNS4_1CILi1EEESB_SB_EEENS1_35KernelTmaWarpSpecializedCooperativeEEENS5_IJNSA_ILi384EEENSA_ILi48EEENSA_ILi64EEEEEEaNS5_IJlSB_lEEEaSJ_NS4_8TiledMMAINS4_8MMA_AtomIJNS4_4SM904GMMA26MMA_64x16x32_S32S8S8_SS_TNEEEENS4_6LayoutINS5_IJNSA_ILi2EEESB_SB_EEENS5_IJSB_NSA_ILi0EEEST_EEEEENS5_IJNS4_10UnderscoreESW_SW_EEEEENS4_13SM90_TMA_LOADENS4_14ComposedLayoutINS4_7SwizzleILi2ELi4ELi3EEENS4_18smem_ptr_flag_bitsILi8EEENSQ_INS5_IJNSA_ILi8EEESH_EEENS5_IJSH_SB_EEEEEEEvNS4_8identityESZ_S19_vS1A_EENS_8epilogue10collective6detail29Sm90TmaWarpSpecializedAdapterINS1D_15DefaultEpilogueIaSJ_SJ_NS1C_6thread17LinearCombinationIaLi1EiiLNS1H_9ScaleType4KindE0ELNS_15FloatRoundStyleE2EaEENS1_15EpilogueDefaultEEEEEvvEEEEvNT_6ParamsE:
        .type           _ZN7cutlass13device_kernelINS_4gemm6kernel13GemmUniversalIN4cute5tupleIJiiiiEEENS1_10collective13CollectiveMmaINS1_34MainloopSm90TmaGmmaWarpSpecializedILi8ENS5_IJNS4_1CILi1EEESB_SB_EEENS1_35KernelTmaWarpSpecializedCooperativeEEENS5_IJNSA_ILi384EEENSA_ILi48EEENSA_ILi64EEEEEEaNS5_IJlSB_lEEEaSJ_NS4_8TiledMMAINS4_8MMA_AtomIJNS4_4SM904GMMA26MMA_64x16x32_S32S8S8_SS_TNEEEENS4_6LayoutINS5_IJNSA_ILi2EEESB_SB_EEENS5_IJSB_NSA_ILi0EEEST_EEEEENS5_IJNS4_10UnderscoreESW_SW_EEEEENS4_13SM90_TMA_LOADENS4_14ComposedLayoutINS4_7SwizzleILi2ELi4ELi3EEENS4_18smem_ptr_flag_bitsILi8EEENSQ_INS5_IJNSA_ILi8EEESH_EEENS5_IJSH_SB_EEEEEEEvNS4_8identityESZ_S19_vS1A_EENS_8epilogue10collective6detail29Sm90TmaWarpSpecializedAdapterINS1D_15DefaultEpilogueIaSJ_SJ_NS1C_6thread17LinearCombinationIaLi1EiiLNS1H_9ScaleType4KindE0ELNS_15FloatRoundStyleE2EaEENS1_15EpilogueDefaultEEEEEvvEEEEvNT_6ParamsE,@function
        .size           _ZN7cutlass13device_kernelINS_4gemm6kernel13GemmUniversalIN4cute5tupleIJiiiiEEENS1_10collective13CollectiveMmaINS1_34MainloopSm90TmaGmmaWarpSpecializedILi8ENS5_IJNS4_1CILi1EEESB_SB_EEENS1_35KernelTmaWarpSpecializedCooperativeEEENS5_IJNSA_ILi384EEENSA_ILi48EEENSA_ILi64EEEEEEaNS5_IJlSB_lEEEaSJ_NS4_8TiledMMAINS4_8MMA_AtomIJNS4_4SM904GMMA26MMA_64x16x32_S32S8S8_SS_TNEEEENS4_6LayoutINS5_IJNSA_ILi2EEESB_SB_EEENS5_IJSB_NSA_ILi0EEEST_EEEEENS5_IJNS4_10UnderscoreESW_SW_EEEEENS4_13SM90_TMA_LOADENS4_14ComposedLayoutINS4_7SwizzleILi2ELi4ELi3EEENS4_18smem_ptr_flag_bitsILi8EEENSQ_INS5_IJNSA_ILi8EEESH_EEENS5_IJSH_SB_EEEEEEEvNS4_8identityESZ_S19_vS1A_EENS_8epilogue10collective6detail29Sm90TmaWarpSpecializedAdapterINS1D_15DefaultEpilogueIaSJ_SJ_NS1C_6thread17LinearCombinationIaLi1EiiLNS1H_9ScaleType4KindE0ELNS_15FloatRoundStyleE2EaEENS1_15EpilogueDefaultEEEEEvvEEEEvNT_6ParamsE,(.L_x_107 - _ZN7cutlass13device_kernelINS_4gemm6kernel13GemmUniversalIN4cute5tupleIJiiiiEEENS1_10collective13CollectiveMmaINS1_34MainloopSm90TmaGmmaWarpSpecializedILi8ENS5_IJNS4_1CILi1EEESB_SB_EEENS1_35KernelTmaWarpSpecializedCooperativeEEENS5_IJNSA_ILi384EEENSA_ILi48EEENSA_ILi64EEEEEEaNS5_IJlSB_lEEEaSJ_NS4_8TiledMMAINS4_8MMA_AtomIJNS4_4SM904GMMA26MMA_64x16x32_S32S8S8_SS_TNEEEENS4_6LayoutINS5_IJNSA_ILi2EEESB_SB_EEENS5_IJSB_NSA_ILi0EEEST_EEEEENS5_IJNS4_10UnderscoreESW_SW_EEEEENS4_13SM90_TMA_LOADENS4_14ComposedLayoutINS4_7SwizzleILi2ELi4ELi3EEENS4_18smem_ptr_flag_bitsILi8EEENSQ_INS5_IJNSA_ILi8EEESH_EEENS5_IJSH_SB_EEEEEEEvNS4_8identityESZ_S19_vS1A_EENS_8epilogue10collective6detail29Sm90TmaWarpSpecializedAdapterINS1D_15DefaultEpilogueIaSJ_SJ_NS1C_6thread17LinearCombinationIaLi1EiiLNS1H_9ScaleType4KindE0ELNS_15FloatRoundStyleE2EaEENS1_15EpilogueDefaultEEEEEvvEEEEvNT_6ParamsE)
        .other          _ZN7cutlass13device_kernelINS_4gemm6kernel13GemmUniversalIN4cute5tupleIJiiiiEEENS1_10collective13CollectiveMmaINS1_34MainloopSm90TmaGmmaWarpSpecializedILi8ENS5_IJNS4_1CILi1EEESB_SB_EEENS1_35KernelTmaWarpSpecializedCooperativeEEENS5_IJNSA_ILi384EEENSA_ILi48EEENSA_ILi64EEEEEEaNS5_IJlSB_lEEEaSJ_NS4_8TiledMMAINS4_8MMA_AtomIJNS4_4SM904GMMA26MMA_64x16x32_S32S8S8_SS_TNEEEENS4_6LayoutINS5_IJNSA_ILi2EEESB_SB_EEENS5_IJSB_NSA_ILi0EEEST_EEEEENS5_IJNS4_10UnderscoreESW_SW_EEEEENS4_13SM90_TMA_LOADENS4_14ComposedLayoutINS4_7SwizzleILi2ELi4ELi3EEENS4_18smem_ptr_flag_bitsILi8EEENSQ_INS5_IJNSA_ILi8EEESH_EEENS5_IJSH_SB_EEEEEEEvNS4_8identityESZ_S19_vS1A_EENS_8epilogue10collective6detail29Sm90TmaWarpSpecializedAdapterINS1D_15DefaultEpilogueIaSJ_SJ_NS1C_6thread17LinearCombinationIaLi1EiiLNS1H_9ScaleType4KindE0ELNS_15FloatRoundStyleE2EaEENS1_15EpilogueDefaultEEEEEvvEEEEvNT_6ParamsE,@"STO_CUDA_ENTRY STV_DEFAULT"
_ZN7cutlass13device_kernelINS_4gemm6kernel13GemmUniversalIN4cute5tupleIJiiiiEEENS1_10collective13CollectiveMmaINS1_34MainloopSm90TmaGmmaWarpSpecializedILi8ENS5_IJNS4_1CILi1EEESB_SB_EEENS1_35KernelTmaWarpSpecializedCooperativeEEENS5_IJNSA_ILi384EEENSA_ILi48EEENSA_ILi64EEEEEEaNS5_IJlSB_lEEEaSJ_NS4_8TiledMMAINS4_8MMA_AtomIJNS4_4SM904GMMA26MMA_64x16x32_S32S8S8_SS_TNEEEENS4_6LayoutINS5_IJNSA_ILi2EEESB_SB_EEENS5_IJSB_NSA_ILi0EEEST_EEEEENS5_IJNS4_10UnderscoreESW_SW_EEEEENS4_13SM90_TMA_LOADENS4_14ComposedLayoutINS4_7SwizzleILi2ELi4ELi3EEENS4_18smem_ptr_flag_bitsILi8EEENSQ_INS5_IJNSA_ILi8EEESH_EEENS5_IJSH_SB_EEEEEEEvNS4_8identityESZ_S19_vS1A_EENS_8epilogue10collective6detail29Sm90TmaWarpSpecializedAdapterINS1D_15DefaultEpilogueIaSJ_SJ_NS1C_6thread17LinearCombinationIaLi1EiiLNS1H_9ScaleType4KindE0ELNS_15FloatRoundStyleE2EaEENS1_15EpilogueDefaultEEEEEvvEEEEvNT_6ParamsE:
[----:B------:R-:W0:Y:S01]  /*0000*/  LDC R1, c[0x0][0x28] ;  /* 0x00000a00ff017b82 */ /* 0x000e220000000800 */
[----:B------:R-:W1:Y:S01]  /*0010*/  S2R R18, SR_TID.X ;  /* 0x0000000000127919 */ /* 0x000e620000002100 */
[----:B------:R-:W-:Y:S01]  /*0020*/  ELECT P0, URZ, PT ;  /* 0x00000000003f782f */ /* 0x000fe20003800000 */
[----:B------:R-:W-:Y:S01]  /*0030*/  BSSY B0, `(.L_x_0) ;  /* 0x000000f000007945 */ /* 0x000fe20003800000 */
[--C-:B-1----:R-:W-:Y:S02]  /*0040*/  SHF.R.U32.HI R0, RZ, 0x5, R18.reuse ;  /* 0x00000005ff007819 */ /* 0x102fe40000011612 */
[----:B------:R-:W-:-:S03]  /*0050*/  SHF.R.U32.HI R2, RZ, 0x7, R18 ;  /* 0x00000007ff027819 */ /* 0x000fc60000011612 */
[----:B------:R-:W1:Y:S04]  /*0060*/  SHFL.IDX PT, R5, R0, RZ, 0x1f ;  /* 0x00001fff00057589 */ /* 0x000e6800000e0000 */
[----:B------:R2:W3:Y:S01]  /*0070*/  SHFL.IDX PT, R8, R2, RZ, 0x1f ;  /* 0x00001fff02087589 */ /* 0x0004e200000e0000 */
[----:B-1----:R-:W-:-:S13]  /*0080*/  ISETP.NE.OR P0, PT, R5, RZ, !P0 ;  /* 0x000000ff0500720c */ /* 0x002fda0004705670 */
[----:B0-23--:R-:W-:Y:S05]  /*0090*/  @P0 BRA `(.L_x_1) ;  /* 0x0000000000200947 */ /* 0x00dfea0003800000 */
[----:B------:R-:W-:Y:S02]  /*00a0*/  ULDC.64 UR4, c[0x0][0x198] ;  /* 0x0000660000047ab9 */ /* 0x000fe40000000a00 */
[----:B------:R-:W-:Y:S02]  /*00b0*/  UIADD3 UR6, UP0, UR4, 0xf0, URZ ;  /* 0x000000f004067890 */ /* 0x000fe4000ff1e03f */
[----:B------:R-:W-:Y:S02]  /*00c0*/  UIADD3 UR4, UP1, UR4, 0x1f0, URZ ;  /* 0x000001f004047890 */ /* 0x000fe4000ff3e03f */
[----:B------:R-:W-:Y:S02]  /*00d0*/  UIADD3.X UR7, URZ, UR5, URZ, UP0, !UPT ;  /* 0x000000053f077290 */ /* 0x000fe400087fe43f */
[----:B------:R-:W-:-:S07]  /*00e0*/  UIADD3.X UR5, URZ, UR5, URZ, UP1, !UPT ;  /* 0x000000053f057290 */ /* 0x000fce0008ffe43f */
[----:B------:R0:W-:Y:S02]  /*00f0*/  UTMACCTL.PF [UR6] ;  /* 0x00000000060079b9 */ /* 0x0001e40008040000 */
[----:B------:R0:W-:Y:S02]  /*0100*/  UTMACCTL.PF [UR4] ;  /* 0x00000000040079b9 */ /* 0x0001e40008040000 */
[----:B0-----:R-:W-:Y:S01]  /*0110*/  NOP ;  /* 0x0000000000007918 */ /* 0x001fe20000000000 */
.L_x_1:
[----:B------:R-:W-:Y:S05]  /*0120*/  BSYNC B0 ;  /* 0x0000000000007941 */ /* 0x000fea0003800000 */
.L_x_0:
[----:B------:R-:W0:Y:S02]  /*0130*/  SHFL.IDX PT, R2, R0, RZ, 0x1f ;  /* 0x00001fff00027589 */ /* 0x000e2400000e0000 */
[----:B0-----:R-:W-:-:S13]  /*0140*/  ISETP.NE.AND P0, PT, R2, RZ, PT ;  /* 0x000000ff0200720c */ /* 0x001fda0003f05270 */
[----:B------:R-:W-:Y:S05]  /*0150*/  @P0 BRA `(.L_x_2) ;  /* 0x0000000000840947 */ /* 0x000fea0003800000 */
[----:B------:R-:W-:Y:S01]  /*0160*/  ELECT P0, URZ, PT ;  /* 0x00000000003f782f */ /* 0x000fe20003800000 */
[----:B------:R-:W-:-:S12]  /*0170*/  BSSY B0, `(.L_x_2) ;  /* 0x000001f000007945 */ /* 0x000fd80003800000 */
[----:B------:R-:W-:Y:S05]  /*0180*/  @!P0 BRA `(.L_x_3) ;  /* 0x0000000000748947 */ /* 0x000fea0003800000 */
[----:B------:R-:W0:Y:S01]  /*0190*/  S2UR UR8, SR_CgaCtaId ;  /* 0x00000000000879c3 */ /* 0x000e220000008800 */
[----:B------:R-:W-:Y:S01]  /*01a0*/  UMOV UR4, 0x400 ;  /* 0x0000040000047882 */ /* 0x000fe20000000000 */
[----:B------:R-:W-:Y:S01]  /*01b0*/  UMOV UR5, 0x1 ;  /* 0x0000000100057882 */ /* 0x000fe20000000000 */
[----:B------:R-:W-:Y:S02]  /*01c0*/  UMOV UR6, 0x100 ;  /* 0x0000010000067882 */ /* 0x000fe40000000000 */
[----:B------:R-:W-:-:S04]  /*01d0*/  UIADD3 UR6, -UR6, 0x100000, URZ ;  /* 0x0010000006067890 */ /* 0x000fc8000fffe13f */
[----:B------:R-:W-:Y:S02]  /*01e0*/  USHF.L.U32 UR7, UR6, 0xb, URZ ;  /* 0x0000000b06077899 */ /* 0x000fe4000800063f */
[----:B------:R-:W-:Y:S02]  /*01f0*/  USHF.L.U32 UR6, UR6, 0x1, URZ ;  /* 0x0000000106067899 */ /* 0x000fe4000800063f */
[----:B0-----:R-:W-:Y:S02]  /*0200*/  ULEA UR8, UR8, UR4, 0x18 ;  /* 0x0000000408087291 */ /* 0x001fe4000f8ec03f */
[----:B------:R-:W-:-:S04]  /*0210*/  UIADD3 UR4, -UR5, 0x100000, URZ ;  /* 0x0010000005047890 */ /* 0x000fc8000fffe13f */
[----:B------:R-:W-:Y:S02]  /*0220*/  USHF.L.U32 UR5, UR4, 0xb, URZ ;  /* 0x0000000b04057899 */ /* 0x000fe4000800063f */
[----:B------:R-:W-:Y:S01]  /*0230*/  USHF.L.U32 UR4, UR4, 0x1, URZ ;  /* 0x0000000104047899 */ /* 0x000fe2000800063f */
[----:B------:R-:W0:Y:S11]  /*0240*/  FENCE.VIEW.ASYNC.S ;  /* 0x00000000000073c6 */ /* 0x000e360000000000 */
[----:B0-----:R0:W1:Y:S01]  /*0250*/  SYNCS.EXCH.64 URZ, [UR8], UR4 ;  /* 0x00000004083f75b2 */ /* 0x0010620008000100 */
[----:B------:R0:W2:Y:S01]  /*0260*/  SYNCS.EXCH.64 URZ, [UR8+0x40], UR6 ;  /* 0x00004006083f75b2 */ /* 0x0000a20008000100 */
[----:B------:R0:W3:Y:S01]  /*0270*/  SYNCS.EXCH.64 URZ, [UR8+0x8], UR4 ;  /* 0x00000804083f75b2 */ /* 0x0000e20008000100 */
[----:B------:R0:W4:Y:S01]  /*0280*/  SYNCS.EXCH.64 URZ, [UR8+0x48], UR6 ;  /* 0x00004806083f75b2 */ /* 0x0001220008000100 */
[----:B------:R0:W0:Y:S01]  /*0290*/  SYNCS.EXCH.64 URZ, [UR8+0x10], UR4 ;  /* 0x00001004083f75b2 */ /* 0x0000220008000100 */
        /* <DEDUP_REMOVED lines=11> */
[----:B------:R-:W-:Y:S01]  /*0350*/  NOP ;  /* 0x0000000000007918 */ /* 0x000fe20000000000 */
.L_x_3:
[----:B0-----:R-:W-:Y:S05]  /*0360*/  BSYNC B0 ;  /* 0x0000000000007941 */ /* 0x001fea0003800000 */
.L_x_2:
[----:B------:R-:W0:Y:S01]  /*0370*/  SHFL.IDX PT, R0, R0, RZ, 0x1f ;  /* 0x00001fff00007589 */ /* 0x000e2200000e0000 */
[----:B------:R-:W-:Y:S01]  /*0380*/  ELECT P0, URZ, PT ;  /* 0x00000000003f782f */ /* 0x000fe20003800000 */
[----:B------:R-:W5:Y:S01]  /*0390*/  LDC R2, c[0x0][0x65c] ;  /* 0x00019700ff027b82 */ /* 0x000f620000000800 */
[----:B------:R-:W-:Y:S01]  /*03a0*/  SHF.R.S32.HI R6, RZ, 0x1f, R5 ;  /* 0x0000001fff067819 */ /* 0x000fe20000011405 */
[----:B------:R-:W1:Y:S01]  /*03b0*/  S2R R3, SR_CTAID.Y ;  /* 0x0000000000037919 */ /* 0x000e620000002600 */
[----:B------:R-:W-:Y:S01]  /*03c0*/  UMOV UR4, 0x20 ;  /* 0x0000002000047882 */ /* 0x000fe20000000000 */
[----:B------:R-:W-:Y:S01]  /*03d0*/  ISETP.NE.AND P2, PT, R8, RZ, PT ;  /* 0x000000ff0800720c */ /* 0x000fe20003f45270 */
[----:B------:R-:W-:Y:S01]  /*03e0*/  NOP ;  /* 0x0000000000007918 */ /* 0x000fe20000000000 */
[----:B------:R-:W2:Y:S01]  /*03f0*/  S2R R4, SR_CTAID.X ;  /* 0x0000000000047919 */ /* 0x000ea20000002500 */
[----:B------:R-:W-:Y:S01]  /*0400*/  LEA.HI R6, R6, R5, RZ, 0x2 ;  /* 0x0000000506067211 */ /* 0x000fe200078f10ff */
[----:B------:R-:W-:Y:S01]  /*0410*/  NOP ;  /* 0x0000000000007918 */ /* 0x000fe20000000000 */
[----:B------:R-:W-:-:S02]  /*0420*/  LOP3.LUT R118, R118, 0xffff7fff, RZ, 0xc0, !PT ;  /* 0xffff7fff76767812 */ /* 0x000fc400078ec0ff */
[----:B0-----:R-:W-:Y:S02]  /*0430*/  ISETP.NE.OR P0, PT, R0, RZ, !P0 ;  /* 0x000000ff0000720c */ /* 0x001fe40004705670 */
[----:B-----5:R-:W-:Y:S02]  /*0440*/  ISETP.NE.AND P3, PT, R2, 0x1, PT ;  /* 0x000000010200780c */ /* 0x020fe40003f65270 */
[----:B------:R-:W-:-:S05]  /*0450*/  LOP3.LUT R0, R6, 0xfffffffc, RZ, 0xc0, !PT ;  /* 0xfffffffc06007812 */ /* 0x000fca00078ec0ff */
[----:B------:R-:W-:Y:S02]  /*0460*/  IMAD.IADD R0, R5, 0x1, -R0 ;  /* 0x0000000105007824 */ /* 0x000fe400078e0a00 */
[----:B------:R-:W-:Y:S02]  /*0470*/  IMAD.MOV.U32 R5, RZ, RZ, RZ ;  /* 0x000000ffff057224 */ /* 0x000fe400078e00ff */
[----:B------:R-:W-:Y:S01]  /*0480*/  VOTEU.ALL UP0, P0 ;  /* 0x00000000003f7886 */ /* 0x000fe20000000000 */
[----:B------:R-:W-:Y:S01]  /*0490*/  VOTEU.ALL UP1, P0 ;  /* 0x00000000003f7886 */ /* 0x000fe20000020000 */
[----:B------:R-:W2:Y:S01]  /*04a0*/  @P3 LDC R17, c[0x0][0x10] ;  /* 0x00000400ff113b82 */ /* 0x000ea20000000800 */
[----:B-1----:R-:W-:Y:S01]  /*04b0*/  @P3 IMAD.MOV.U32 R6, RZ, RZ, R3 ;  /* 0x000000ffff063224 */ /* 0x002fe200078e0003 */
[----:B------:R-:W-:Y:S01]  /*04c0*/  @P3 LOP3.LUT R118, R118, 0x8000, RZ, 0xfc, !PT ;  /* 0x0000800076763812 */ /* 0x000fe200078efcff */
[----:B------:R-:W-:Y:S01]  /*04d0*/  @!UP0 UMOV UR6, 0x400 ;  /* 0x0000040000068882 */ /* 0x000fe20000000000 */
[----:B------:R-:W-:-:S04]  /*04e0*/  @!UP0 UIADD3 UR4, -UR4, 0x100000, URZ ;  /* 0x0010000004048890 */ /* 0x000fc8000fffe13f */
[----:B------:R-:W-:Y:S02]  /*04f0*/  @!UP0 USHF.L.U32 UR5, UR4, 0xb, URZ ;  /* 0x0000000b04058899 */ /* 0x000fe4000800063f */
[----:B------:R-:W-:Y:S01]  /*0500*/  @!UP0 USHF.L.U32 UR4, UR4, 0x1, URZ ;  /* 0x0000000104048899 */ /* 0x000fe2000800063f */
[----:B------:R-:W-:Y:S02]  /*0510*/  @P3 IMAD.MOV.U32 R7, RZ, RZ, RZ ;  /* 0x000000ffff073224 */ /* 0x000fe400078e00ff */
[----:B------:R-:W-:Y:S01]  /*0520*/  @P3 IMAD.MOV.U32 R11, RZ, RZ, RZ ;  /* 0x000000ffff0b3224 */ /* 0x000fe200078e00ff */
[----:B------:R-:W0:Y:S08]  /*0530*/  @!UP0 S2UR UR7, SR_CgaCtaId ;  /* 0x00000000000789c3 */ /* 0x000e300000008800 */
[----:B------:R-:W1:Y:S01]  /*0540*/  @!P3 LDC R9, c[0x0][0xc] ;  /* 0x00000300ff09bb82 */ /* 0x000e620000000800 */
[----:B--2---:R-:W-:-:S04]  /*0550*/  @P3 IMAD.WIDE.U32 R16, R4, R17, R6 ;  /* 0x0000001104103225 */ /* 0x004fc800078e0006 */
[----:B------:R-:W-:Y:S01]  /*0560*/  @P3 IMAD.IADD R17, R17, 0x1, R11 ;  /* 0x0000000111113824 */ /* 0x000fe200078e020b */
[----:B0-----:R-:W-:Y:S01]  /*0570*/  @!UP0 ULEA UR6, UR7, UR6, 0x18 ;  /* 0x0000000607068291 */ /* 0x001fe2000f8ec03f */
[----:B------:R-:W-:Y:S01]  /*0580*/  VOTEU.ALL UP0, P0 ;  /* 0x00000000003f7886 */ /* 0x000fe20000000000 */
[----:B------:R-:W-:-:S04]  /*0590*/  ISETP.NE.AND P0, PT, R0, 0x3, PT ;  /* 0x000000030000780c */ /* 0x000fc80003f05270 */
[----:B------:R-:W-:Y:S01]  /*05a0*/  ISETP.EQ.OR P0, PT, R0, RZ, !P0 ;  /* 0x000000ff0000720c */ /* 0x000fe20004702670 */
[----:B-1----:R-:W-:-:S03]  /*05b0*/  @!P3 IMAD.WIDE.U32 R6, R9, R3, R4 ;  /* 0x000000030906b225 */ /* 0x002fc600078e0004 */
[C---:B------:R-:W-:Y:S01]  /*05c0*/  ISETP.EQ.AND P0, PT, R8.reuse, RZ, P0 ;  /* 0x000000ff0800720c */ /* 0x040fe20000702270 */
[----:B------:R-:W-:Y:S01]  /*05d0*/  VIADD R8, R8, 0xffffffff ;  /* 0xffffffff08087836 */ /* 0x000fe20000000000 */
[----:B------:R-:W0:Y:S02]  /*05e0*/  FENCE.VIEW.ASYNC.S ;  /* 0x00000000000073c6 */ /* 0x000e240000000000 */
[----:B0-----:R0:W3:Y:S01]  /*05f0*/  @!UP0 SYNCS.EXCH.64 URZ, [UR6+0x90], UR4 ;  /* 0x00009004063f85b2 */ /* 0x0010e20008000100 */
[----:B------:R-:W-:Y:S01]  /*0600*/  @!P3 IMAD.MOV.U32 R16, RZ, RZ, R6 ;  /* 0x000000ffff10b224 */ /* 0x000fe200078e0006 */
[----:B------:R-:W-:Y:S01]  /*0610*/  SEL R19, RZ, 0x1, !P0 ;  /* 0x00000001ff137807 */ /* 0x000fe20004000000 */
[----:B------:R-:W-:Y:S01]  /*0620*/  @!P3 IMAD.MOV.U32 R17, RZ, RZ, R7 ;  /* 0x000000ffff11b224 */ /* 0x000fe200078e0007 */
[----:B------:R-:W-:-:S04]  /*0630*/  ISETP.GE.U32.AND P1, PT, R8, 0x2, PT ;  /* 0x000000020800780c */ /* 0x000fc80003f26070 */
[----:B------:R-:W-:Y:S01]  /*0640*/  SEL R19, R19, 0x2, P1 ;  /* 0x0000000213137807 */ /* 0x000fe20000800000 */
[----:B------:R0:W3:Y:S01]  /*0650*/  @!UP1 SYNCS.EXCH.64 URZ, [UR6+0x98], UR4 ;  /* 0x00009804063f95b2 */ /* 0x0000e20008000100 */
[----:B------:R-:W-:Y:S01]  /*0660*/  NOP ;  /* 0x0000000000007918 */ /* 0x000fe20000000000 */
[----:B---34-:R-:W-:Y:S06]  /*0670*/  BAR.SYNC.DEFER_BLOCKING 0x0 ;  /* 0x0000000000007b1d */ /* 0x018fec0000010000 */
[----:B------:R-:W-:Y:S05]  /*0680*/  @!P2 BRA `(.L_x_4) ;  /* 0x0000006400bca947 */ /* 0x000fea0003800000 */
[----:B------:R-:W-:-:S13]  /*0690*/  ISETP.GT.U32.AND P0, PT, R8, 0x1, PT ;  /* 0x000000010800780c */ /* 0x000fda0003f04070 */
[----:B0-----:R-:W-:Y:S05]  /*06a0*/  @P0 EXIT ;  /* 0x000000000000094d */ /* 0x001fea0003800000 */
[----:B------:R-:W-:Y:S01]  /*06b0*/  ULDC.64 UR4, c[0x0][0x650] ;  /* 0x0001940000047ab9 */ /* 0x000fe20000000a00 */
[----:B------:R-:W-:Y:S01]  /*06c0*/  PRMT R0, RZ, 0x7610, R0 ;  /* 0x00007610ff007816 */ /* 0x000fe20000000000 */
[----:B------:R-:W-:Y:S01]  /*06d0*/  IMAD.MOV.U32 R104, RZ, RZ, -0x1 ;  /* 0xffffffffff687424 */ /* 0x000fe200078e00ff */
[----:B------:R-:W-:Y:S01]  /*06e0*/  ISETP.GE.U32.AND P0, PT, R16, UR4, PT ;  /* 0x0000000410007c0c */ /* 0x000fe2000bf06070 */
[----:B------:R-:W-:Y:S02]  /*06f0*/  IMAD.MOV.U32 R105, RZ, RZ, -0x1 ;  /* 0xffffffffff697424 */ /* 0x000fe400078e00ff */
[----:B------:R-:W-:Y:S01]  /*0700*/  IMAD.MOV.U32 R103, RZ, RZ, -0x1 ;  /* 0xffffffffff677424 */ /* 0x000fe200078e00ff */
[----:B------:R-:W-:-:S13]  /*0710*/  ISETP.GE.U32.AND.EX P0, PT, R17, UR5, PT, P0 ;  /* 0x0000000511007c0c */ /* 0x000fda000bf06100 */
[----:B------:R-:W-:Y:S05]  /*0720*/  @P0 BRA `(.L_x_5) ;  /* 0x0000000400540947 */ /* 0x000fea0003800000 */
[----:B------:R-:W0:Y:S01]  /*0730*/  LDC.64 R14, c[0x0][0x628] ;  /* 0x00018a00ff0e7b82 */ /* 0x000e220000000a00 */
[----:B------:R-:W-:Y:S02]  /*0740*/  IMAD.MOV.U32 R6, RZ, RZ, R16 ;  /* 0x000000ffff067224 */ /* 0x000fe400078e0010 */
[----:B------:R-:W-:-:S05]  /*0750*/  IMAD.MOV.U32 R7, RZ, RZ, R17 ;  /* 0x000000ffff077224 */ /* 0x000fca00078e0011 */
[----:B------:R-:W1:Y:S08]  /*0760*/  LDC R0, c[0x0][0x630] ;  /* 0x00018c00ff007b82 */ /* 0x000e700000000800 */
[----:B------:R-:W2:Y:S01]  /*0770*/  LDC.64 R20, c[0x0][0x620] ;  /* 0x00018800ff147b82 */ /* 0x000ea20000000a00 */
[----:B0-----:R-:W-:-:S04]  /*0780*/  ISETP.NE.U32.AND P0, PT, R14, RZ, PT ;  /* 0x000000ff0e00720c */ /* 0x001fc80003f05070 */
[----:B------:R-:W-:-:S13]  /*0790*/  ISETP.NE.AND.EX P0, PT, R15, RZ, PT, P0 ;  /* 0x000000ff0f00720c */ /* 0x000fda0003f05300 */
[----:B-12---:R-:W-:Y:S05]  /*07a0*/  @!P0 BRA `(.L_x_6) ;  /* 0x0000000000288947 */ /* 0x006fea0003800000 */
[----:B------:R-:W0:Y:S02]  /*07b0*/  LDC R11, c[0x0][0x634] ;  /* 0x00018d00ff0b7b82 */ /* 0x000e240000000800 */
[----:B0-----:R-:W-:-:S05]  /*07c0*/  IADD3 R11, P0, R16, R11, RZ ;  /* 0x0000000b100b7210 */ /* 0x001fca0007f1e0ff */
[----:B------:R-:W-:-:S04]  /*07d0*/  IMAD.X R13, RZ, RZ, R17, P0 ;  /* 0x000000ffff0d7224 */ /* 0x000fc800000e0611 */
[----:B------:R-:W-:-:S04]  /*07e0*/  IMAD.WIDE.U32 R6, R13, R14, RZ ;  /* 0x0000000e0d067225 */ /* 0x000fc800078e00ff */
[----:B------:R-:W-:-:S04]  /*07f0*/  IMAD.WIDE.U32 R8, P0, R11, R15, R6 ;  /* 0x0000000f0b087225 */ /* 0x000fc80007800006 */
[----:B------:R-:W-:-:S04]  /*0800*/  IMAD.WIDE.U32 R6, R11, R14, RZ ;  /* 0x0000000e0b067225 */ /* 0x000fc800078e00ff */
[----:B------:R-:W-:Y:S01]  /*0810*/  IMAD.X R11, RZ, RZ, RZ, P0 ;  /* 0x000000ffff0b7224 */ /* 0x000fe200000e06ff */
[----:B------:R-:W-:Y:S01]  /*0820*/  IADD3 RZ, P0, R7, R8, RZ ;  /* 0x0000000807ff7210 */ /* 0x000fe20007f1e0ff */
[----:B------:R-:W-:-:S04]  /*0830*/  IMAD.MOV.U32 R10, RZ, RZ, R9 ;  /* 0x000000ffff0a7224 */ /* 0x000fc800078e0009 */
[----:B------:R-:W-:-:S08]  /*0840*/  IMAD.WIDE.U32.X R6, R13, R15, R10, P0 ;  /* 0x0000000f0d067225 */ /* 0x000fd000000e040a */
.L_x_6:
[-CC-:B------:R-:W-:Y:S01]  /*0850*/  SHF.R.U64 R103, R6, R0.reuse, R7.reuse ;  /* 0x0000000006677219 */ /* 0x180fe20000001207 */
[----:B------:R-:W0:Y:S01]  /*0860*/  LDC R10, c[0x0][0x618] ;  /* 0x00018600ff0a7b82 */ /* 0x000e220000000800 */
[----:B------:R-:W-:Y:S01]  /*0870*/  SHF.R.U32.HI R5, RZ, R0, R7 ;  /* 0x00000000ff057219 */ /* 0x000fe20000011607 */
[----:B------:R-:W-:Y:S01]  /*0880*/  ULDC UR4, c[0x0][0x150] ;  /* 0x0000540000047ab9 */ /* 0x000fe20000000800 */
[----:B------:R-:W-:Y:S02]  /*0890*/  IADD3 R9, P0, RZ, -R103, RZ ;  /* 0x80000067ff097210 */ /* 0x000fe40007f1e0ff */
[----:B------:R-:W-:-:S03]  /*08a0*/  I2FP.F32.U32 R0, R4 ;  /* 0x0000000400007245 */ /* 0x000fc60000201000 */
[----:B------:R-:W1:Y:S01]  /*08b0*/  LDC.64 R26, c[0x0][0x640] ;  /* 0x00019000ff1a7b82 */ /* 0x000e620000000a00 */
[----:B------:R-:W-:Y:S02]  /*08c0*/  IMAD.X R11, RZ, RZ, ~R5, P0 ;  /* 0x000000ffff0b7224 */ /* 0x000fe400000e0e05 */
[----:B------:R-:W-:Y:S01]  /*08d0*/  FMUL R0, R0, UR4 ;  /* 0x0000000400007c20 */ /* 0x000fe20008400000 */
[----:B------:R-:W-:Y:S01]  /*08e0*/  IMAD.WIDE.U32 R6, R9, R20, R16 ;  /* 0x0000001409067225 */ /* 0x000fe200078e0010 */
[----:B------:R-:W-:-:S03]  /*08f0*/  ULDC UR4, c[0x0][0x154] ;  /* 0x0000550000047ab9 */ /* 0x000fc60000000800 */
[----:B------:R-:W-:Y:S01]  /*0900*/  IMAD R8, R11, R20, RZ ;  /* 0x000000140b087224 */ /* 0x000fe200078e02ff */
[----:B------:R-:W2:Y:S01]  /*0910*/  LDC R5, c[0x0][0x144] ;  /* 0x00005100ff057b82 */ /* 0x000ea20000000800 */
[----:B------:R-:W3:Y:S02]  /*0920*/  F2I.U32.TRUNC.NTZ R0, R0 ;  /* 0x0000000000007305 */ /* 0x000ee4000020f000 */
[----:B------:R-:W-:-:S04]  /*0930*/  IMAD R9, R9, R21, R8 ;  /* 0x0000001509097224 */ /* 0x000fc800078e0208 */
[----:B------:R-:W-:Y:S01]  /*0940*/  IMAD.IADD R7, R7, 0x1, R9 ;  /* 0x0000000107077824 */ /* 0x000fe200078e0209 */
[----:B------:R-:W4:Y:S01]  /*0950*/  LDC R12, c[0x0][0x608] ;  /* 0x00018200ff0c7b82 */ /* 0x000f220000000800 */
[----:B------:R-:W-:-:S03]  /*0960*/  IMAD.MOV.U32 R9, RZ, RZ, -0x1 ;  /* 0xffffffffff097424 */ /* 0x000fc600078e00ff */
[-CC-:B0-----:R-:W-:Y:S02]  /*0970*/  SHF.R.U64 R20, R6, R10.reuse, R7.reuse ;  /* 0x0000000a06147219 */ /* 0x181fe40000001207 */
[----:B------:R-:W-:Y:S02]  /*0980*/  I2FP.F32.U32 R6, R3 ;  /* 0x0000000300067245 */ /* 0x000fe40000201000 */
[----:B------:R-:W0:Y:S01]  /*0990*/  LDC R24, c[0x0][0x658] ;  /* 0x00019600ff187b82 */ /* 0x000e220000000800 */
[----:B-1----:R-:W-:Y:S01]  /*09a0*/  ISETP.NE.U32.AND P0, PT, R26, RZ, PT ;  /* 0x000000ff1a00720c */ /* 0x002fe20003f05070 */
[----:B---3--:R-:W-:Y:S01]  /*09b0*/  IMAD.MOV R8, RZ, RZ, -R0 ;  /* 0x000000ffff087224 */ /* 0x008fe200078e0a00 */
[----:B------:R-:W-:Y:S01]  /*09c0*/  SHF.R.U32.HI R7, RZ, R10, R7 ;  /* 0x0000000aff077219 */ /* 0x000fe20000011607 */
[----:B------:R-:W-:Y:S01]  /*09d0*/  FMUL R6, R6, UR4 ;  /* 0x0000000406067c20 */ /* 0x000fe20008400000 */
[----:B------:R-:W-:-:S03]  /*09e0*/  ISETP.NE.AND.EX P0, PT, R27, RZ, PT, P0 ;  /* 0x000000ff1b00720c */ /* 0x000fc60003f05300 */
[----:B------:R-:W1:Y:S01]  /*09f0*/  LDC R14, c[0x0][0x148] ;  /* 0x00005200ff0e7b82 */ /* 0x000e620000000800 */
[----:B--2---:R-:W-:-:S07]  /*0a00*/  IMAD R0, R5, R8, R4 ;  /* 0x0000000805007224 */ /* 0x004fce00078e0204 */
[----:B------:R-:W2:Y:S01]  /*0a10*/  LDC R22, c[0x0][0x600] ;  /* 0x00018000ff167b82 */ /* 0x000ea20000000800 */
[-CC-:B----4-:R-:W-:Y:S02]  /*0a20*/  SHF.R.U64 R28, R20, R12.reuse, R7.reuse ;  /* 0x0000000c141c7219 */ /* 0x190fe40000001207 */
[----:B------:R-:W-:Y:S01]  /*0a30*/  SHF.R.U32.HI R5, RZ, R12, R7 ;  /* 0x0000000cff057219 */ /* 0x000fe20000011607 */
[----:B------:R-:W-:Y:S01]  /*0a40*/  IMAD.MOV.U32 R7, RZ, RZ, 0x1 ;  /* 0x00000001ff077424 */ /* 0x000fe200078e00ff */
[----:B------:R3:W4:Y:S03]  /*0a50*/  F2I.U32.TRUNC.NTZ R12, R6 ;  /* 0x00000006000c7305 */ /* 0x000726000020f000 */
[----:B------:R-:W1:Y:S01]  /*0a60*/  LDC R15, c[0x0][0x648] ;  /* 0x00019200ff0f7b82 */ /* 0x000e620000000800 */
[-C--:B0-----:R-:W-:Y:S02]  /*0a70*/  SHF.L.U32 R4, R9, R24.reuse, RZ ;  /* 0x0000001809047219 */ /* 0x081fe400000006ff */
[----:B------:R-:W-:-:S02]  /*0a80*/  SHF.R.U64 R30, R28, R24, R5 ;  /* 0x000000181c1e7219 */ /* 0x000fc40000001205 */
[----:B------:R-:W-:Y:S02]  /*0a90*/  LOP3.LUT R11, RZ, R4, RZ, 0x33, !PT ;  /* 0x00000004ff0b7212 */ /* 0x000fe400078e33ff */
[-C--:B------:R-:W-:Y:S01]  /*0aa0*/  SHF.R.U32.HI R5, RZ, R24.reuse, R5 ;  /* 0x00000018ff057219 */ /* 0x080fe20000011605 */
[----:B------:R-:W0:Y:S01]  /*0ab0*/  LDC R21, c[0x0][0x638] ;  /* 0x00018e00ff157b82 */ /* 0x000e220000000800 */
[----:B------:R-:W-:Y:S01]  /*0ac0*/  SHF.L.U32 R10, R7, R24, RZ ;  /* 0x00000018070a7219 */ /* 0x000fe200000006ff */
[----:B------:R-:W-:-:S06]  /*0ad0*/  IMAD.MOV.U32 R4, RZ, RZ, R30 ;  /* 0x000000ffff047224 */ /* 0x000fcc00078e001e */
[----:B------:R-:W0:Y:S01]  /*0ae0*/  LDC R104, c[0x0][0x610] ;  /* 0x00018400ff687b82 */ /* 0x000e220000000800 */
[----:B---34-:R-:W-:Y:S05]  /*0af0*/  @!P0 BRA `(.L_x_7) ;  /* 0x0000000000288947 */ /* 0x018fea0003800000 */
[----:B------:R-:W3:Y:S02]  /*0b00*/  LDC R9, c[0x0][0x64c] ;  /* 0x00019300ff097b82 */ /* 0x000ee40000000800 */
[----:B---3--:R-:W-:-:S05]  /*0b10*/  IADD3 R9, P0, R30, R9, RZ ;  /* 0x000000091e097210 */ /* 0x008fca0007f1e0ff */
        /* <DEDUP_REMOVED lines=8> */
.L_x_7:
[----:B-1----:R-:W-:Y:S01]  /*0ba0*/  SHF.R.U64 R4, R4, R15, R5 ;  /* 0x0000000f04047219 */ /* 0x002fe20000001205 */
[----:B--2---:R-:W-:Y:S01]  /*0bb0*/  VIADD R5, R22, 0xffffffff ;  /* 0xffffffff16057836 */ /* 0x004fe20000000000 */
[----:B------:R-:W-:Y:S01]  /*0bc0*/  LOP3.LUT R11, R28, R11, RZ, 0xc0, !PT ;  /* 0x0000000b1c0b7212 */ /* 0x000fe200078ec0ff */
[----:B------:R-:W-:Y:S02]  /*0bd0*/  IMAD.MOV R12, RZ, RZ, -R12 ;  /* 0x000000ffff0c7224 */ /* 0x000fe400078e0a0c */
[----:B------:R-:W-:Y:S01]  /*0be0*/  IMAD.MOV R6, RZ, RZ, -R4 ;  /* 0x000000ffff067224 */ /* 0x000fe200078e0a04 */
[----:B------:R-:W-:Y:S01]  /*0bf0*/  LOP3.LUT R5, R20, R5, RZ, 0xc0, !PT ;  /* 0x0000000514057212 */ /* 0x000fe200078ec0ff */
[----:B------:R-:W-:Y:S02]  /*0c00*/  @P3 IMAD R0, R14, R12, R3 ;  /* 0x0000000c0e003224 */ /* 0x000fe400078e0203 */
[----:B------:R-:W-:Y:S02]  /*0c10*/  IMAD R11, R10, R4, R11 ;  /* 0x000000040a0b7224 */ /* 0x000fe400078e020b */
[----:B0-----:R-:W-:-:S02]  /*0c20*/  IMAD R3, R6, R21, R30 ;  /* 0x0000001506037224 */ /* 0x001fc400078e021e */
[----:B------:R-:W-:Y:S02]  /*0c30*/  IMAD R104, R11, R104, R0 ;  /* 0x000000680b687224 */ /* 0x000fe400078e0200 */
[----:B------:R-:W-:Y:S02]  /*0c40*/  IMAD R3, R3, R22, R5 ;  /* 0x0000001603037224 */ /* 0x000fe400078e0205 */
[----:B------:R-:W-:-:S03]  /*0c50*/  IMAD.MOV.U32 R0, RZ, RZ, 0x1 ;  /* 0x00000001ff007424 */ /* 0x000fc600078e00ff */
[----:B------:R-:W-:Y:S02]  /*0c60*/  SEL R105, R3, R104, !P3 ;  /* 0x0000006803697207 */ /* 0x000fe40005800000 */
[----:B------:R-:W-:-:S07]  /*0c70*/  SEL R104, R104, R3, !P3 ;  /* 0x0000000368687207 */ /* 0x000fce0005800000 */
.L_x_5:
[----:B------:R-:W-:-:S08]  /*0c80*/  NOP ;  /* 0x0000000000007918 */ /* 0x000fd00000000000 */
[----:B------:R-:W0:Y:S02]  /*0c90*/  USETMAXREG.TRY_ALLOC.CTAPOOL UP0, 0xe8 ;  /* 0x000000e8000079c8 */ /* 0x000e240008000600 */
[----:B0-----:R-:W-:-:S13]  /*0ca0*/  PLOP3.LUT P0, PT, PT, PT, UP0, 0x80, 0x0 ;  /* 0x000000000000781c */ /* 0x001fda0003f0f008 */
[----:B------:R-:W-:Y:S05]  /*0cb0*/  @!P0 BRA `(.L_x_5) ;  /* 0xfffffffc00f08947 */ /* 0x000fea000383ffff */
[----:B------:R-:W-:Y:S01]  /*0cc0*/  ULDC.64 UR4, c[0x0][0x598] ;  /* 0x0001660000047ab9 */ /* 0x000fe20000000a00 */
[----:B------:R-:W-:Y:S01]  /*0cd0*/  ULDC.64 UR36, c[0x0][0x208] ;  /* 0x0000820000247ab9 */ /* 0x000fe20000000a00 */
[----:B------:R-:W-:-:S04]  /*0ce0*/  ISETP.NE.U32.AND P0, PT, RZ, UR4, PT ;  /* 0x00000004ff007c0c */ /* 0x000fc8000bf05070 */
[----:B------:R-:W-:-:S13]  /*0cf0*/  ISETP.NE.AND.EX P0, PT, RZ, UR5, PT, P0 ;  /* 0x00000005ff007c0c */ /* 0x000fda000bf05300 */
[----:B------:R-:W-:Y:S05]  /*0d00*/  @!P0 BRA `(.L_x_8) ;  /* 0x00000000001c8947 */ /* 0x000fea0003800000 */
[----:B------:R-:W0:Y:S02]  /*0d10*/  LDC.64 R4, c[0x0][0x598] ;  /* 0x00016600ff047b82 */ /* 0x000e240000000a00 */
[----:B0-----:R-:W2:Y:S02]  /*0d20*/  LDG.E.64 R4, desc[UR36][R4.64] ;  /* 0x0000002404047981 */ /* 0x001ea4000c1e1b00 */
[----:B--2---:R-:W-:-:S04]  /*0d30*/  ISETP.NE.U32.AND P0, PT, R4, RZ, PT ;  /* 0x000000ff0400720c */ /* 0x004fc80003f05070 */
[----:B------:R-:W-:-:S13]  /*0d40*/  ISETP.NE.AND.EX P0, PT, R5, RZ, PT, P0 ;  /* 0x000000ff0500720c */ /* 0x000fda0003f05300 */
[----:B------:R-:W-:Y:S05]  /*0d50*/  @!P0 BRA `(.L_x_8) ;  /* 0x0000000000088947 */ /* 0x000fea0003800000 */
[----:B------:R0:W5:Y:S01]  /*0d60*/  LD.E R22, desc[UR36][R4.64] ;  /* 0x0000002404167980 */ /* 0x000162000c101900 */
[----:B------:R-:W-:Y:S05]  /*0d70*/  BRA `(.L_x_9) ;  /* 0x0000000000247947 */ /* 0x000fea0003800000 */
.L_x_8:
[----:B------:R-:W-:Y:S02]  /*0d80*/  ULDC.64 UR4, c[0x0][0x588] ;  /* 0x0001620000047ab9 */ /* 0x000fe40000000a00 */
[----:B------:R-:W-:-:S04]  /*0d90*/  ISETP.NE.U32.AND P0, PT, RZ, UR4, PT ;  /* 0x00000004ff007c0c */ /* 0x000fc8000bf05070 */
[----:B------:R-:W-:-:S13]  /*0da0*/  ISETP.NE.AND.EX P0, PT, RZ, UR5, PT, P0 ;  /* 0x00000005ff007c0c */ /* 0x000fda000bf05300 */
[----:B------:R-:W-:Y:S05]  /*0db0*/  @!P0 BRA `(.L_x_10) ;  /* 0x00000000000c8947 */ /* 0x000fea0003800000 */
[----:B------:R-:W0:Y:S02]  /*0dc0*/  LDC.64 R22, c[0x0][0x588] ;  /* 0x00016200ff167b82 */ /* 0x000e240000000a00 */
[----:B0-----:R1:W5:Y:S01]  /*0dd0*/  LDG.E R22, desc[UR36][R22.64] ;  /* 0x0000002416167981 */ /* 0x001362000c1e1900 */
[----:B------:R-:W-:Y:S05]  /*0de0*/  BRA `(.L_x_9) ;  /* 0x0000000000087947 */ /* 0x000fea0003800000 */
.L_x_10:
[----:B------:R-:W-:Y:S02]  /*0df0*/  ULDC UR4, c[0x0][0x580] ;  /* 0x0001600000047ab9 */ /* 0x000fe40000000800 */
[----:B------:R-:W-:-:S07]  /*0e00*/  IMAD.U32 R22, RZ, RZ, UR4 ;  /* 0x00000004ff167e24 */ /* 0x000fce000f8e00ff */
.L_x_9:
[----:B------:R-:W-:Y:S02]  /*0e10*/  ULDC.64 UR4, c[0x0][0x5a0] ;  /* 0x0001680000047ab9 */ /* 0x000fe40000000a00 */
[----:B------:R-:W-:-:S04]  /*0e20*/  ISETP.NE.U32.AND P0, PT, RZ, UR4, PT ;  /* 0x00000004ff007c0c */ /* 0x000fc8000bf05070 */
[----:B------:R-:W-:-:S13]  /*0e30*/  ISETP.NE.AND.EX P0, PT, RZ, UR5, PT, P0 ;  /* 0x00000005ff007c0c */ /* 0x000fda000bf05300 */
[----:B------:R-:W-:Y:S05]  /*0e40*/  @!P0 BRA `(.L_x_11) ;  /* 0x00000000001c8947 */ /* 0x000fea0003800000 */
[----:B0-----:R-:W0:Y:S02]  /*0e50*/  LDC.64 R4, c[0x0][0x5a0] ;  /* 0x00016800ff047b82 */ /* 0x001e240000000a00 */
[----:B0-----:R-:W2:Y:S02]  /*0e60*/  LDG.E.64 R4, desc[UR36][R4.64] ;  /* 0x0000002404047981 */ /* 0x001ea4000c1e1b00 */
[----:B--2---:R-:W-:-:S04]  /*0e70*/  ISETP.NE.U32.AND P0, PT, R4, RZ, PT ;  /* 0x000000ff0400720c */ /* 0x004fc80003f05070 */
[----:B------:R-:W-:-:S13]  /*0e80*/  ISETP.NE.AND.EX P0, PT, R5, RZ, PT, P0 ;  /* 0x000000ff0500720c */ /* 0x000fda0003f05300 */
[----:B------:R-:W-:Y:S05]  /*0e90*/  @!P0 BRA `(.L_x_11) ;  /* 0x0000000000088947 */ /* 0x000fea0003800000 */
[----:B-1----:R0:W5:Y:S01]  /*0ea0*/  LD.E R23, desc[UR36][R4.64] ;  /* 0x0000002404177980 */ /* 0x002162000c101900 */
[----:B------:R-:W-:Y:S05]  /*0eb0*/  BRA `(.L_x_12) ;  /* 0x0000000000247947 */ /* 0x000fea0003800000 */
.L_x_11:
[----:B------:R-:W-:Y:S02]  /*0ec0*/  ULDC.64 UR4, c[0x0][0x590] ;  /* 0x0001640000047ab9 */ /* 0x000fe40000000a00 */
[----:B------:R-:W-:-:S04]  /*0ed0*/  ISETP.NE.U32.AND P0, PT, RZ, UR4, PT ;  /* 0x00000004ff007c0c */ /* 0x000fc8000bf05070 */
[----:B------:R-:W-:-:S13]  /*0ee0*/  ISETP.NE.AND.EX P0, PT, RZ, UR5, PT, P0 ;  /* 0x00000005ff007c0c */ /* 0x000fda000bf05300 */
[----:B------:R-:W-:Y:S05]  /*0ef0*/  @!P0 BRA `(.L_x_13) ;  /* 0x00000000000c8947 */ /* 0x000fea0003800000 */
[----:B0-----:R-:W1:Y:S02]  /*0f00*/  LDC.64 R4, c[0x0][0x590] ;  /* 0x00016400ff047b82 */ /* 0x001e640000000a00 */
[----:B-1----:R1:W5:Y:S01]  /*0f10*/  LDG.E R23, desc[UR36][R4.64] ;  /* 0x0000002404177981 */ /* 0x002362000c1e1900 */
[----:B------:R-:W-:Y:S05]  /*0f20*/  BRA `(.L_x_12) ;  /* 0x0000000000087947 */ /* 0x000fea0003800000 */
.L_x_13:
[----:B------:R-:W-:Y:S02]  /*0f30*/  ULDC UR4, c[0x0][0x584] ;  /* 0x0001610000047ab9 */ /* 0x000fe40000000800 */
[----:B-1----:R-:W-:-:S07]  /*0f40*/  IMAD.U32 R23, RZ, RZ, UR4 ;  /* 0x00000004ff177e24 */ /* 0x002fce000f8e00ff */
.L_x_12:
[----:B------:R-:W-:-:S13]  /*0f50*/  LOP3.LUT P0, RZ, R0, 0xff, RZ, 0xc0, !PT ;  /* 0x000000ff00ff7812 */ /* 0x000fda000780c0ff */
[----:B------:R-:W-:Y:S05]  /*0f60*/  @!P0 EXIT ;  /* 0x000000000000894d */ /* 0x000fea0003800000 */
[----:B01----:R-:W0:Y:S01]  /*0f70*/  LDC.64 R4, c[0x0][0x5c8] ;  /* 0x00017200ff047b82 */ /* 0x003e220000000a00 */
[----:B------:R-:W-:Y:S01]  /*0f80*/  ULDC UR4, c[0x0][0x28c] ;  /* 0x0000a30000047ab9 */ /* 0x000fe20000000800 */
[----:B------:R-:W-:Y:S01]  /*0f90*/  UMOV UR38, URZ ;  /* 0x0000003f00267c82 */ /* 0x000fe20008000000 */
[----:B------:R-:W-:Y:S01]  /*0fa0*/  UIADD3 UR4, UR4, 0x3f, URZ ;  /* 0x0000003f04047890 */ /* 0x000fe2000fffe03f */
[----:B------:R-:W-:-:S03]  /*0fb0*/  UMOV UR39, URZ ;  /* 0x0000003f00277c82 */ /* 0x000fc60008000000 */
[----:B------:R-:W-:-:S04]  /*0fc0*/  USHF.R.S32.HI UR5, URZ, 0x1f, UR4 ;  /* 0x0000001f3f057899 */ /* 0x000fc80008011404 */
[----:B------:R-:W-:-:S04]  /*0fd0*/  ULEA.HI UR5, UR5, UR4, URZ, 0x6 ;  /* 0x0000000405057291 */ /* 0x000fc8000f8f303f */
[----:B------:R-:W-:Y:S01]  /*0fe0*/  USHF.R.S32.HI UR40, URZ, 0x6, UR5 ;  /* 0x000000063f287899 */ /* 0x000fe20008011405 */
[C-C-:B0-----:R-:W-:Y:S01]  /*0ff0*/  SHF.L.U64.HI R96, R4.reuse, 0x7, R5.reuse ;  /* 0x0000000704607819 */ /* 0x141fe20000010205 */
[C---:B------:R-:W-:Y:S01]  /*1000*/  IMAD.SHL.U32 R99, R4.reuse, 0x80, RZ ;  /* 0x0000008004637824 */ /* 0x040fe200078e00ff */
[C-C-:B------:R-:W-:Y:S01]  /*1010*/  SHF.L.U64.HI R97, R4.reuse, 0x3, R5.reuse ;  /* 0x0000000304617819 */ /* 0x140fe20000010205 */
[C---:B------:R-:W-:Y:S01]  /*1020*/  IMAD.SHL.U32 R100, R4.reuse, 0x8, RZ ;  /* 0x0000000804647824 */ /* 0x040fe200078e00ff */
[C---:B------:R-:W-:Y:S01]  /*1030*/  SHF.L.U64.HI R98, R4.reuse, 0x8, R5 ;  /* 0x0000000804627819 */ /* 0x040fe20000010205 */
[----:B------:R-:W-:-:S07]  /*1040*/  IMAD.SHL.U32 R101, R4, 0x100, RZ ;  /* 0x0000010004657824 */ /* 0x000fce00078e00ff */
.L_x_63:
[----:B------:R-:W-:Y:S01]  /*1050*/  LOP3.LUT R0, R18, 0x80, RZ, 0xc0, !PT ;  /* 0x0000008012007812 */ /* 0x000fe200078ec0ff */
[----:B0-----:R-:W0:Y:S01]  /*1060*/  S2UR UR7, SR_CgaCtaId ;  /* 0x00000000000779c3 */ /* 0x001e220000008800 */
[----:B------:R-:W-:Y:S02]  /*1070*/  UMOV UR6, 0x400 ;  /* 0x0000040000067882 */ /* 0x000fe40000000000 */
[----:B------:R-:W-:-:S06]  /*1080*/  SHF.R.U32.HI R0, RZ, 0x7, R0 ;  /* 0x00000007ff007819 */ /* 0x000fcc0000011600 */
[----:B------:R-:W1:Y:S01]  /*1090*/  SHFL.IDX PT, R0, R0, RZ, 0x1f ;  /* 0x00001fff00007589 */ /* 0x000e6200000e0000 */
[----:B0-----:R-:W-:Y:S01]  /*10a0*/  ULEA UR6, UR7, UR6, 0x18 ;  /* 0x0000000607067291 */ /* 0x001fe2000f8ec03f */
[----:B-1----:R-:W-:-:S13]  /*10b0*/  R2UR UR4, R0 ;  /* 0x00000000000472ca */ /* 0x002fda00000e0000 */
[----:B------:R-:W-:-:S04]  /*10c0*/  ULEA.HI UR5, UR4, UR4, URZ, 0x1 ;  /* 0x0000000404057291 */ /* 0x000fc8000f8f083f */
[----:B------:R-:W-:-:S04]  /*10d0*/  ULOP3.LUT UR5, UR5, 0xffffe, URZ, 0xc0, !UPT ;  /* 0x000ffffe05057892 */ /* 0x000fc8000f8ec03f */
[----:B------:R-:W-:-:S03]  /*10e0*/  UIADD3 UR5, UR4, -UR5, URZ ;  /* 0x8000000504057290 */ /* 0x000fc6000fffe03f */
[----:B------:R-:W-:Y:S01]  /*10f0*/  ULDC UR4, c[0x0][0x28c] ;  /* 0x0000a30000047ab9 */ /* 0x000fe20000000800 */
[----:B------:R-:W-:Y:S01]  /*1100*/  ULEA UR5, UR5, UR6, 0xc ;  /* 0x0000000605057291 */ /* 0x000fe2000f8e603f */
[----:B------:R-:W-:-:S03]  /*1110*/  ISETP.LT.AND P0, PT, RZ, UR4, PT ;  /* 0x00000004ff007c0c */ /* 0x000fc6000bf01270 */
[----:B------:R-:W-:-:S04]  /*1120*/  UIADD3 UR5, UR5, 0x180, URZ ;  /* 0x0000018005057890 */ /* 0x000fc8000fffe03f */
[----:B------:R-:W-:-:S04]  /*1130*/  USHF.R.U32.HI UR5, URZ, 0x4, UR5 ;  /* 0x000000043f057899 */ /* 0x000fc80008011605 */
[----:B------:R-:W-:Y:S02]  /*1140*/  ULOP3.LUT UR41, UR5, 0x3fff, URZ, 0xc0, !UPT ;  /* 0x00003fff05297892 */ /* 0x000fe4000f8ec03f */
[----:B------:R-:W-:Y:S10]  /*1150*/  @P0 BRA `(.L_x_14) ;  /* 0x0000000000400947 */ /* 0x000ff40003800000 */
[----:B------:R-:W-:Y:S01]  /*1160*/  MOV R0, 0x0 ;  /* 0x0000000000007802 */ /* 0x000fe20000000f00 */
[----:B------:R-:W-:Y:S01]  /*1170*/  ULDC.64 UR4, c[0x4][0x68] ;  /* 0x01001a0000047ab9 */ /* 0x000fe20000000a00 */
[----:B------:R-:W-:Y:S01]  /*1180*/  ULDC.64 UR6, c[0x4][0x8] ;  /* 0x0100020000067ab9 */ /* 0x000fe20000000a00 */
[----:B------:R-:W-:Y:S01]  /*1190*/  IMAD.U32 R4, RZ, RZ, UR4 ;  /* 0x00000004ff047e24 */ /* 0x000fe2000f8e00ff */
[----:B------:R0:W1:Y:S01]  /*11a0*/  LDC.64 R14, c[0x4][R0] ;  /* 0x01000000000e7b82 */ /* 0x0000620000000a00 */
[----:B------:R-:W-:Y:S01]  /*11b0*/  IMAD.U32 R5, RZ, RZ, UR5 ;  /* 0x00000005ff057e24 */ /* 0x000fe2000f8e00ff */
[----:B------:R-:W-:Y:S01]  /*11c0*/  ULDC.64 UR4, c[0x4][0x70] ;  /* 0x01001c0000047ab9 */ /* 0x000fe20000000a00 */
[----:B------:R-:W-:Y:S02]  /*11d0*/  IMAD.U32 R10, RZ, RZ, UR6 ;  /* 0x00000006ff0a7e24 */ /* 0x000fe4000f8e00ff */
[----:B------:R-:W-:Y:S02]  /*11e0*/  IMAD.U32 R6, RZ, RZ, UR4 ;  /* 0x00000004ff067e24 */ /* 0x000fe4000f8e00ff */
[----:B------:R-:W-:-:S02]  /*11f0*/  IMAD.U32 R7, RZ, RZ, UR5 ;  /* 0x00000005ff077e24 */ /* 0x000fc4000f8e00ff */
[----:B------:R-:W-:Y:S02]  /*1200*/  IMAD.U32 R11, RZ, RZ, UR7 ;  /* 0x00000007ff0b7e24 */ /* 0x000fe4000f8e00ff */
[----:B------:R-:W-:Y:S02]  /*1210*/  IMAD.MOV.U32 R8, RZ, RZ, 0x1e1 ;  /* 0x000001e1ff087424 */ /* 0x000fe400078e00ff */
[----:B------:R-:W-:Y:S02]  /*1220*/  IMAD.MOV.U32 R12, RZ, RZ, 0x1 ;  /* 0x00000001ff0c7424 */ /* 0x000fe400078e00ff */
[----:B0-----:R-:W-:-:S07]  /*1230*/  IMAD.MOV.U32 R13, RZ, RZ, RZ ;  /* 0x000000ffff0d7224 */ /* 0x001fce00078e00ff */
[----:B------:R-:W-:-:S07]  /*1240*/  LEPC R20, `(.L_x_14) ;  /* 0x000000001014794e */ /* 0x000fce0000000000 */
[----:B-1---5:R-:W-:Y:S05]  /*1250*/  CALL.ABS.NOINC R14 ;  /* 0x000000000e007343 */ /* 0x022fea0003c00000 */
.L_x_14:
[----:B------:R-:W-:-:S04]  /*1260*/  LOP3.LUT R0, R19, 0x1, RZ, 0xfc, !PT ;  /* 0x0000000113007812 */ /* 0x000fc800078efcff */
[----:B------:R-:W-:-:S13]  /*1270*/  ISETP.NE.AND P0, PT, R0, 0x3, PT ;  /* 0x000000030000780c */ /* 0x000fda0003f05270 */
[----:B------:R-:W-:Y:S05]  /*1280*/  @!P0 BRA `(.L_x_15) ;  /* 0x0000000000048947 */ /* 0x000fea0003800000 */
[----:B------:R-:W-:Y:S01]  /*1290*/  BPT.TRAP 0x1 ;  /* 0x000000040000795c */ /* 0x000fe20000300000 */
.L_x_15:
[----:B------:R-:W0:Y:S01]  /*12a0*/  S2UR UR5, SR_CgaCtaId ;  /* 0x00000000000579c3 */ /* 0x000e220000008800 */
[----:B------:R-:W-:Y:S01]  /*12b0*/  UMOV UR4, 0x400 ;  /* 0x0000040000047882 */ /* 0x000fe20000000000 */
[----:B------:R-:W-:Y:S02]  /*12c0*/  IMAD.U32 R0, RZ, RZ, UR38 ;  /* 0x00000026ff007e24 */ /* 0x000fe4000f8e00ff */
[----:B------:R-:W-:-:S03]  /*12d0*/  IMAD.U32 R3, RZ, RZ, UR39 ;  /* 0x00000027ff037e24 */ /* 0x000fc6000f8e00ff */
[----:B------:R-:W-:Y:S01]  /*12e0*/  SHF.L.U32 R0, R0, 0x1f, RZ ;  /* 0x0000001f00007819 */ /* 0x000fe200000006ff */
[----:B0-----:R-:W-:-:S06]  /*12f0*/  ULEA UR4, UR5, UR4, 0x18 ;  /* 0x0000000405047291 */ /* 0x001fcc000f8ec03f */
[----:B------:R-:W-:-:S04]  /*1300*/  IMAD.U32 R6, RZ, RZ, UR4 ;  /* 0x00000004ff067e24 */ /* 0x000fc8000f8e00ff */
[----:B------:R-:W-:-:S04]  /*1310*/  IMAD R3, R3, 0x8, R6 ;  /* 0x0000000803037824 */ /* 0x000fc800078e0206 */
[----:B------:R0:W1:Y:S01]  /*1320*/  SYNCS.PHASECHK.TRANS64.TRYWAIT P1, [R3+URZ], R0 ;  /* 0x00000000030075a7 */ /* 0x000062000802017f */
[----:B------:R-:W-:Y:S05]  /*1330*/  @!P0 BRA `(.L_x_16) ;  /* 0x0000000000048947 */ /* 0x000fea0003800000 */
[----:B------:R-:W-:Y:S01]  /*1340*/  BPT.TRAP 0x1 ;  /* 0x000000040000795c */ /* 0x000fe20000300000 */
.L_x_16:
[----:B-1----:R-:W-:Y:S05]  /*1350*/  @P1 BRA `(.L_x_17) ;  /* 0x0000000000081947 */ /* 0x002fea0003800000 */
[----:B------:R-:W1:Y:S02]  /*1360*/  SYNCS.PHASECHK.TRANS64.TRYWAIT P1, [R3+URZ], R0 ;  /* 0x00000000030075a7 */ /* 0x000e64000802017f */
[----:B-1----:R-:W-:Y:S05]  /*1370*/  @!P1 BRA `(.L_x_18) ;  /* 0x0000007000a09947 */ /* 0x002fea0003800000 */
.L_x_17:
[----:B------:R-:W-:-:S04]  /*1380*/  UISETP.LT.AND UP0, UPT, UR40, 0x1, UPT ;  /* 0x000000012800788c */ /* 0x000fc8000bf01270 */
[----:B------:R-:W-:-:S06]  /*1390*/  USEL UR4, UR40, 0x1, UP0 ;  /* 0x0000000128047887 */ /* 0x000fcc0008000000 */
[----:B01----:R-:W-:Y:S01]  /*13a0*/  IMAD.U32 R0, RZ, RZ, UR4 ;  /* 0x00000004ff007e24 */ /* 0x003fe2000f8e00ff */
[----:B------:R-:W-:Y:S05]  /*13b0*/  WARPSYNC.ALL ;  /* 0x0000000000007948 */ /* 0x000fea0003800000 */
[----:B------:R-:W-:-:S04]  /*13c0*/  IADD3 R0, -R0, UR40, RZ ;  /* 0x0000002800007c10 */ /* 0x000fc8000fffe1ff */
[----:B------:R-:W-:Y:S02]  /*13d0*/  ISETP.GE.AND P1, PT, R0, 0x1, PT ;  /* 0x000000010000780c */ /* 0x000fe40003f26270 */
[----:B------:R-:W-:Y:S01]  /*13e0*/  R2UR UR4, R6 ;  /* 0x00000000060472ca */ /* 0x000fe200000e0000 */
[----:B------:R-:W-:Y:S01]  /*13f0*/  WARPGROUP.ARRIVE ;  /* 0x00000000000079c5 */ /* 0x000fe20000000000 */
[----:B------:R-:W-:Y:S01]  /*1400*/  UMOV UR17, 0x80000020 ;  /* 0x8000002000117882 */ /* 0x000fe20000000000 */
[----:B------:R-:W-:Y:S01]  /*1410*/  UMOV UR19, 0x80000020 ;  /* 0x8000002000137882 */ /* 0x000fe20000000000 */
[----:B------:R-:W-:Y:S01]  /*1420*/  UMOV UR13, UR17 ;  /* 0x00000011000d7c82 */ /* 0x000fe20008000000 */
[----:B------:R-:W-:Y:S01]  /*1430*/  UMOV UR15, 0x80000020 ;  /* 0x80000020000f7882 */ /* 0x000fe20000000000 */
[----:B------:R-:W-:Y:S01]  /*1440*/  UMOV UR9, UR17 ;  /* 0x0000001100097c82 */ /* 0x000fe20008000000 */
[----:B------:R-:W-:-:S06]  /*1450*/  UMOV UR11, 0x80000020 ;  /* 0x80000020000b7882 */ /* 0x000fcc0000000000 */
[----:B------:R-:W-:-:S04]  /*1460*/  UIADD3 UR4, UR4, 0x30180, URZ ;  /* 0x0003018004047890 */ /* 0x000fc8000fffe03f */
[----:B------:R-:W-:-:S04]  /*1470*/  USHF.R.U32.HI UR4, URZ, 0x4, UR4 ;  /* 0x000000043f047899 */ /* 0x000fc80008011604 */
[----:B------:R-:W-:Y:S02]  /*1480*/  ULOP3.LUT UR5, UR4, 0x3fff, URZ, 0xc0, !UPT ;  /* 0x00003fff04057892 */ /* 0x000fe4000f8ec03f */
[----:B------:R-:W-:Y:S02]  /*1490*/  ULOP3.LUT UR4, UR41, 0x10000, URZ, 0xfc, !UPT ;  /* 0x0001000029047892 */ /* 0x000fe4000f8efc3f */
[----:B------:R-:W-:Y:S02]  /*14a0*/  ULOP3.LUT UR5, UR5, 0x10000, URZ, 0xfc, !UPT ;  /* 0x0001000005057892 */ /* 0x000fe4000f8efc3f */
[----:B------:R-:W-:Y:S02]  /*14b0*/  UIMAD UR6, UR39, 0x600, UR4 ;  /* 0x00000600270678a4 */ /* 0x000fe4000f8e0204 */
[----:B------:R-:W-:Y:S02]  /*14c0*/  UIMAD UR7, UR39, 0xc0, UR5 ;  /* 0x000000c0270778a4 */ /* 0x000fe4000f8e0205 */
[----:B------:R-:W-:-:S02]  /*14d0*/  UIADD3 UR20, UR6, 0x200, URZ ;  /* 0x0000020006147890 */ /* 0x000fc4000fffe03f */
[----:B------:R-:W-:Y:S01]  /*14e0*/  UIADD3 UR14, UR7, 0x40, URZ ;  /* 0x00000040070e7890 */ /* 0x000fe2000fffe03f */
[----:B------:R-:W-:Y:S02]  /*14f0*/  UMOV UR16, UR6 ;  /* 0x0000000600107c82 */ /* 0x000fe40008000000 */
[----:B------:R-:W-:Y:S01]  /*1500*/  UMOV UR18, UR7 ;  /* 0x0000000700127c82 */ /* 0x000fe20008000000 */
[----:B------:R-:W-:Y:S01]  /*1510*/  UMOV UR12, UR16 ;  /* 0x00000010000c7c82 */ /* 0x000fe20008000000 */
[----:B------:R-:W-:Y:S01]  /*1520*/  IGMMA.64x16x32.S8.S8 R88, gdesc[UR16], RZ, !UPT, gsb0 ;  /* 0x00600000105879f1 */ /* 0x000fe2000c0410ff */
[----:B------:R-:W-:Y:S01]  /*1530*/  UIADD3 UR10, UR7, 0x80, URZ ;  /* 0x00000080070a7890 */ /* 0x000fe2000fffe03f */
[----:B------:R-:W-:Y:S01]  /*1540*/  UMOV UR8, UR16 ;  /* 0x0000001000087c82 */ /* 0x000fe20008000000 */
[----:B------:R-:W-:Y:S02]  /*1550*/  WARPGROUP.DEPBAR.LE gsb0, 0x0 ;  /* 0x00008000000079c5 */ /* 0x000fe40000010000 */
[----:B------:R-:W-:-:S06]  /*1560*/  WARPGROUP.ARRIVE ;  /* 0x00000000000079c5 */ /* 0x000fcc0000000000 */
[----:B------:R-:W-:Y:S03]  /*1570*/  IGMMA.64x16x32.S8.S8 R64, gdesc[UR12], RZ, !UPT, gsb0 ;  /* 0x006000000c4079f1 */ /* 0x000fe6000c0410ff */
[----:B------:R-:W-:Y:S02]  /*1580*/  WARPGROUP.DEPBAR.LE gsb0, 0x0 ;  /* 0x00008000000079c5 */ /* 0x000fe40000010000 */
[----:B------:R-:W-:-:S06]  /*1590*/  WARPGROUP.ARRIVE ;  /* 0x00000000000079c5 */ /* 0x000fcc0000000000 */
[----:B------:R-:W-:Y:S01]  /*15a0*/  IGMMA.64x16x32.S8.S8 R40, gdesc[UR8], RZ, !UPT, gsb0 ;  /* 0x00600000082879f1 */ /* 0x000fe2000c0410ff */
[----:B------:R-:W-:Y:S01]  /*15b0*/  UMOV UR8, UR20 ;  /* 0x0000001400087c82 */ /* 0x000fe20008000000 */
[----:B------:R-:W-:Y:S01]  /*15c0*/  UMOV UR9, 0x80000020 ;  /* 0x8000002000097882 */ /* 0x000fe20000000000 */
[----:B------:R-:W-:Y:S01]  /*15d0*/  UMOV UR12, UR8 ;  /* 0x00000008000c7c82 */ /* 0x000fe20008000000 */
[----:B------:R-:W-:Y:S01]  /*15e0*/  UMOV UR13, UR9 ;  /* 0x00000009000d7c82 */ /* 0x000fe20008000000 */
[----:B------:R-:W-:Y:S01]  /*15f0*/  UMOV UR16, UR8 ;  /* 0x0000000800107c82 */ /* 0x000fe20008000000 */
[----:B------:R-:W-:Y:S01]  /*1600*/  UMOV UR17, UR9 ;  /* 0x0000000900117c82 */ /* 0x000fe20008000000 */
[----:B------:R-:W-:Y:S01]  /*1610*/  UIADD3 UR20, UR6, 0x400, URZ ;  /* 0x0000040006147890 */ /* 0x000fe2000fffe03f */
[----:B------:R-:W-:Y:S02]  /*1620*/  WARPGROUP.DEPBAR.LE gsb0, 0x0 ;  /* 0x00008000000079c5 */ /* 0x000fe40000010000 */
[----:B------:R-:W-:-:S06]  /*1630*/  WARPGROUP.ARRIVE ;  /* 0x00000000000079c5 */ /* 0x000fcc0000000000 */
[----:B------:R-:W-:Y:S03]  /*1640*/  IGMMA.64x16x32.S8.S8 R32, gdesc[UR8], RZ, !UPT, gsb0 ;  /* 0x00600000082079f1 */ /* 0x000fe6000c0410ff */
        /* <DEDUP_REMOVED lines=12> */
[----:B------:R-:W-:Y:S02]  /*1710*/  WARPGROUP.DEPBAR.LE gsb0, 0x0 ;  /* 0x00008000000079c5 */ /* 0x000fe40000010000 */
[----:B------:R-:W-:-:S06]  /*1720*/  WARPGROUP.ARRIVE ;  /* 0x00000000000079c5 */ /* 0x000fcc0000000000 */
[----:B------:R-:W-:Y:S01]  /*1730*/  IGMMA.64x16x32.S8.S8 R72, gdesc[UR16], RZ, !UPT, gsb0 ;  /* 0x00600000104879f1 */ /* 0x000fe2000c0410ff */
[----:B------:R-:W-:Y:S01]  /*1740*/  UIADD3 UR18, UR7, 0x82, URZ ;  /* 0x0000008207127890 */ /* 0x000fe2000fffe03f */
[----:B------:R-:W-:Y:S01]  /*1750*/  UMOV UR19, 0x80000020 ;  /* 0x8000002000137882 */ /* 0x000fe20000000000 */
        /* <DEDUP_REMOVED lines=8> */
[----:B------:R-:W-:Y:S02]  /*17e0*/  UIADD3 UR8, UR6, 0x2, URZ ;  /* 0x0000000206087890 */ /* 0x000fe4000fffe03f */
[----:B------:R-:W-:Y:S01]  /*17f0*/  UIADD3 UR10, UR7, 0x2, URZ ;  /* 0x00000002070a7890 */ /* 0x000fe2000fffe03f */
[----:B------:R-:W-:Y:S01]  /*1800*/  UMOV UR9, 0x80000020 ;  /* 0x8000002000097882 */ /* 0x000fe20000000000 */
[----:B------:R-:W-:Y:S01]  /*1810*/  UMOV UR11, 0x80000020 ;  /* 0x80000020000b7882 */ /* 0x000fe20000000000 */
[----:B------:R-:W-:Y:S02]  /*1820*/  UMOV UR13, UR9 ;  /* 0x00000009000d7c82 */ /* 0x000fe40008000000 */
[----:B------:R-:W-:Y:S01]  /*1830*/  UMOV UR12, UR8 ;  /* 0x00000008000c7c82 */ /* 0x000fe20008000000 */
[----:B------:R-:W-:Y:S01]  /*1840*/  UMOV UR16, UR8 ;  /* 0x0000000800107c82 */ /* 0x000fe20008000000 */
[----:B------:R-:W-:Y:S01]  /*1850*/  UMOV UR17, UR9 ;  /* 0x0000000900117c82 */ /* 0x000fe20008000000 */
[----:B------:R-:W-:-:S02]  /*1860*/  UIADD3 UR7, UR6, 0x202, URZ ;  /* 0x0000020206077890 */ /* 0x000fc4000fffe03f */
[----:B------:R-:W-:Y:S01]  /*1870*/  UIADD3 UR6, UR6, 0x402, URZ ;  /* 0x0000040206067890 */ /* 0x000fe2000fffe03f */
[----:B------:R-:W-:Y:S02]  /*1880*/  WARPGROUP.DEPBAR.LE gsb0, 0x0 ;  /* 0x00008000000079c5 */ /* 0x000fe40000010000 */
[----:B------:R-:W-:-:S06]  /*1890*/  WARPGROUP.ARRIVE ;  /* 0x00000000000079c5 */ /* 0x000fcc0000000000 */
[----:B------:R-:W-:Y:S03]  /*18a0*/  IGMMA.64x16x32.S8.S8 R88, gdesc[UR8], R88, gsb0 ;  /* 0x00600000085879f1 */ /* 0x000fe60008041058 */
[----:B------:R-:W-:Y:S02]  /*18b0*/  WARPGROUP.DEPBAR.LE gsb0, 0x0 ;  /* 0x00008000000079c5 */ /* 0x000fe40000010000 */
[----:B------:R-:W-:-:S06]  /*18c0*/  WARPGROUP.ARRIVE ;  /* 0x00000000000079c5 */ /* 0x000fcc0000000000 */
[----:B------:R-:W-:Y:S03]  /*18d0*/  IGMMA.64x16x32.S8.S8 R64, gdesc[UR12], R64, gsb0 ;  /* 0x006000000c4079f1 */ /* 0x000fe60008041040 */
[----:B------:R-:W-:Y:S02]  /*18e0*/  WARPGROUP.DEPBAR.LE gsb0, 0x0 ;  /* 0x00008000000079c5 */ /* 0x000fe40000010000 */
[----:B------:R-:W-:-:S06]  /*18f0*/  WARPGROUP.ARRIVE ;  /* 0x00000000000079c5 */ /* 0x000fcc0000000000 */
[----:B------:R-:W-:Y:S01]  /*1900*/  IGMMA.64x16x32.S8.S8 R40, gdesc[UR16], R40, gsb0 ;  /* 0x00600000102879f1 */ /* 0x000fe20008041028 */
        /* <DEDUP_REMOVED lines=19> */
[----:B------:R-:W-:Y:S02]  /*1a40*/  WARPGROUP.DEPBAR.LE gsb0, 0x0 ;  /* 0x00008000000079c5 */ /* 0x000fe40000010000 */
[----:B------:R-:W-:-:S06]  /*1a50*/  WARPGROUP.ARRIVE ;  /* 0x00000000000079c5 */ /* 0x000fcc0000000000 */
[----:B------:R-:W-:Y:S01]  /*1a60*/  IGMMA.64x16x32.S8.S8 R72, gdesc[UR8], R72, gsb0 ;  /* 0x00600000084879f1 */ /* 0x000fe20008041048 */
        /* <DEDUP_REMOVED lines=9> */
[----:B------:R-:W-:Y:S05]  /*1b00*/  @!P1 BRA `(.L_x_19) ;  /* 0x0000000800609947 */ /* 0x000fea0003800000 */
[----:B------:R-:W-:Y:S02]  /*1b10*/  UIADD3 UR6, UR39, 0x1, URZ ;  /* 0x0000000127067890 */ /* 0x000fe4000fffe03f */
[----:B------:R-:W-:Y:S02]  /*1b20*/  IMAD.U32 R3, RZ, RZ, UR39 ;  /* 0x00000027ff037e24 */ /* 0x000fe4000f8e00ff */
[----:B------:R-:W-:-:S04]  /*1b30*/  UISETP.NE.AND UP0, UPT, UR6, 0x8, UPT ;  /* 0x000000080600788c */ /* 0x000fc8000bf05270 */
[----:B------:R-:W-:Y:S02]  /*1b40*/  USEL UR7, URZ, 0x1, UP0 ;  /* 0x000000013f077887 */ /* 0x000fe40008000000 */
[----:B------:R-:W-:Y:S02]  /*1b50*/  USEL UR6, UR6, URZ, UP0 ;  /* 0x0000003f06067287 */ /* 0x000fe40008000000 */
[----:B------:R-:W-:-:S06]  /*1b60*/  ULOP3.LUT UR7, UR38, UR7, URZ, 0x3c, !UPT ;  /* 0x0000000726077292 */ /* 0x000fcc000f8e3c3f */
[----:B------:R-:W-:-:S07]  /*1b70*/  IMAD.U32 R7, RZ, RZ, UR7 ;  /* 0x00000007ff077e24 */ /* 0x000fce000f8e00ff */
.L_x_26:
[----:B0-----:R-:W-:Y:S05]  /*1b80*/  @!P0 BRA `(.L_x_20) ;  /* 0x0000000000048947 */ /* 0x001fea0003800000 */
[----:B------:R-:W-:Y:S01]  /*1b90*/  BPT.TRAP 0x1 ;  /* 0x000000040000795c */ /* 0x000fe20000300000 */
.L_x_20:
[----:B------:R-:W0:Y:S01]  /*1ba0*/  S2UR UR8, SR_CgaCtaId ;  /* 0x00000000000879c3 */ /* 0x000e220000008800 */
[----:B------:R-:W-:Y:S01]  /*1bb0*/  UMOV UR7, 0x400 ;  /* 0x0000040000077882 */ /* 0x000fe20000000000 */
[----:B------:R-:W-:Y:S01]  /*1bc0*/  IMAD.U32 R5, RZ, RZ, UR6 ;  /* 0x00000006ff057e24 */ /* 0x000fe2000f8e00ff */
[----:B------:R-:W-:Y:S01]  /*1bd0*/  SHF.L.U32 R4, R7, 0x1f, RZ ;  /* 0x0000001f07047819 */ /* 0x000fe200000006ff */
[----:B0-----:R-:W-:-:S06]  /*1be0*/  ULEA UR7, UR8, UR7, 0x18 ;  /* 0x0000000708077291 */ /* 0x001fcc000f8ec03f */
[----:B------:R-:W-:-:S04]  /*1bf0*/  IMAD.U32 R6, RZ, RZ, UR7 ;  /* 0x00000007ff067e24 */ /* 0x000fc8000f8e00ff */
[----:B------:R-:W-:-:S04]  /*1c00*/  IMAD R5, R5, 0x8, R6 ;  /* 0x0000000805057824 */ /* 0x000fc800078e0206 */
[----:B------:R0:W1:Y:S01]  /*1c10*/  SYNCS.PHASECHK.TRANS64.TRYWAIT P1, [R5+URZ], R4 ;  /* 0x00000004050075a7 */ /* 0x000062000802017f */
[----:B------:R-:W-:Y:S05]  /*1c20*/  @!P0 BRA `(.L_x_21) ;  /* 0x0000000000048947 */ /* 0x000fea0003800000 */
[----:B------:R-:W-:Y:S01]  /*1c30*/  BPT.TRAP 0x1 ;  /* 0x000000040000795c */ /* 0x000fe20000300000 */
.L_x_21:
[----:B-1----:R-:W-:Y:S05]  /*1c40*/  @P1 BRA `(.L_x_22) ;  /* 0x0000000000081947 */ /* 0x002fea0003800000 */
[----:B------:R-:W1:Y:S02]  /*1c50*/  SYNCS.PHASECHK.TRANS64.TRYWAIT P1, [R5+URZ], R4 ;  /* 0x00000004050075a7 */ /* 0x000e64000802017f */
[----:B-1----:R-:W-:Y:S05]  /*1c60*/  @!P1 BRA `(.L_x_23) ;  /* 0x0000006800789947 */ /* 0x002fea0003800000 */
.L_x_22:
[----:B------:R-:W-:Y:S01]  /*1c70*/  UIMAD UR12, UR6, 0x600, UR4 ;  /* 0x00000600060c78a4 */ /* 0x000fe2000f8e0204 */
[----:B------:R-:W-:Y:S01]  /*1c80*/  WARPGROUP.ARRIVE ;  /* 0x00000000000079c5 */ /* 0x000fe20000000000 */
[----:B------:R-:W-:Y:S01]  /*1c90*/  UIMAD UR14, UR6, 0xc0, UR5 ;  /* 0x000000c0060e78a4 */ /* 0x000fe2000f8e0205 */
[----:B------:R-:W-:Y:S01]  /*1ca0*/  UMOV UR13, 0x80000020 ;  /* 0x80000020000d7882 */ /* 0x000fe20000000000 */
[----:B------:R-:W-:Y:S02]  /*1cb0*/  UMOV UR15, 0x80000020 ;  /* 0x80000020000f7882 */ /* 0x000fe40000000000 */
[----:B------:R-:W-:Y:S01]  /*1cc0*/  UIADD3 UR18, UR14, 0x40, URZ ;  /* 0x000000400e127890 */ /* 0x000fe2000fffe03f */
[----:B------:R-:W-:Y:S01]  /*1cd0*/  UMOV UR16, UR12 ;  /* 0x0000000c00107c82 */ /* 0x000fe20008000000 */
[----:B------:R-:W-:Y:S01]  /*1ce0*/  UMOV UR17, UR13 ;  /* 0x0000000d00117c82 */ /* 0x000fe20008000000 */
[----:B------:R-:W-:Y:S02]  /*1cf0*/  UMOV UR19, 0x80000020 ;  /* 0x8000002000137882 */ /* 0x000fe40000000000 */
[----:B------:R-:W-:Y:S01]  /*1d00*/  IGMMA.64x16x32.S8.S8 R88, gdesc[UR12], R88, gsb0 ;  /* 0x006000000c5879f1 */ /* 0x000fe20008041058 */
[----:B------:R-:W-:Y:S01]  /*1d10*/  UIADD3 UR10, UR14, 0x80, URZ ;  /* 0x000000800e0a7890 */ /* 0x000fe2000fffe03f */
[----:B------:R-:W-:Y:S01]  /*1d20*/  UMOV UR8, UR12 ;  /* 0x0000000c00087c82 */ /* 0x000fe20008000000 */
[----:B------:R-:W-:Y:S01]  /*1d30*/  UMOV UR9, UR13 ;  /* 0x0000000d00097c82 */ /* 0x000fe20008000000 */
[----:B------:R-:W-:Y:S01]  /*1d40*/  UMOV UR11, 0x80000020 ;  /* 0x80000020000b7882 */ /* 0x000fe20000000000 */
[----:B------:R-:W-:Y:S01]  /*1d50*/  UIADD3 UR7, UR12, 0x200, URZ ;  /* 0x000002000c077890 */ /* 0x000fe2000fffe03f */
[----:B------:R-:W-:Y:S01]  /*1d60*/  UMOV UR22, UR14 ;  /* 0x0000000e00167c82 */ /* 0x000fe20008000000 */
[----:B------:R-:W-:Y:S01]  /*1d70*/  UMOV UR23, UR15 ;  /* 0x0000000f00177c82 */ /* 0x000fe20008000000 */
[----:B------:R-:W-:-:S02]  /*1d80*/  WARPGROUP.DEPBAR.LE gsb0, 0x0 ;  /* 0x00008000000079c5 */ /* 0x000fc40000010000 */
        /* <DEDUP_REMOVED lines=22> */
[----:B------:R-:W-:Y:S01]  /*1ef0*/  UMOV UR23, UR15 ;  /* 0x0000000f00177c82 */ /* 0x000fe20008000000 */
[----:B------:R-:W-:Y:S01]  /*1f00*/  UMOV UR20, UR7 ;  /* 0x0000000700147c82 */ /* 0x000fe20008000000 */
[----:B------:R-:W-:Y:S01]  /*1f10*/  UMOV UR21, 0x80000020 ;  /* 0x8000002000157882 */ /* 0x000fe20000000000 */
[----:B------:R-:W-:Y:S01]  /*1f20*/  UMOV UR16, UR20 ;  /* 0x0000001400107c82 */ /* 0x000fe20008000000 */
[----:B------:R-:W-:Y:S01]  /*1f30*/  UMOV UR17, UR21 ;  /* 0x0000001500117c82 */ /* 0x000fe20008000000 */
[----:B------:R-:W-:Y:S01]  /*1f40*/  UMOV UR8, UR20 ;  /* 0x0000001400087c82 */ /* 0x000fe20008000000 */
[----:B------:R-:W-:Y:S01]  /*1f50*/  UMOV UR9, UR21 ;  /* 0x0000001500097c82 */ /* 0x000fe20008000000 */
[----:B------:R-:W-:Y:S01]  /*1f60*/  UIADD3 UR7, UR12, 0x202, URZ ;  /* 0x000002020c077890 */ /* 0x000fe2000fffe03f */
[----:B------:R-:W-:-:S02]  /*1f70*/  WARPGROUP.DEPBAR.LE gsb0, 0x0 ;  /* 0x00008000000079c5 */ /* 0x000fc40000010000 */
[----:B------:R-:W-:-:S06]  /*1f80*/  WARPGROUP.ARRIVE ;  /* 0x00000000000079c5 */ /* 0x000fcc0000000000 */
[----:B------:R-:W-:Y:S01]  /*1f90*/  IGMMA.64x16x32.S8.S8 R72, gdesc[UR20], R72, gsb0 ;  /* 0x00600000144879f1 */ /* 0x000fe20008041048 */
[----:B------:R-:W-:Y:S01]  /*1fa0*/  UIADD3 UR22, UR14, 0x42, URZ ;  /* 0x000000420e167890 */ /* 0x000fe2000fffe03f */
[----:B------:R-:W-:Y:S01]  /*1fb0*/  UMOV UR23, 0x80000020 ;  /* 0x8000002000177882 */ /* 0x000fe20000000000 */
[----:B------:R-:W-:Y:S02]  /*1fc0*/  WARPGROUP.DEPBAR.LE gsb0, 0x0 ;  /* 0x00008000000079c5 */ /* 0x000fe40000010000 */
[----:B------:R-:W-:-:S06]  /*1fd0*/  WARPGROUP.ARRIVE ;  /* 0x00000000000079c5 */ /* 0x000fcc0000000000 */
[----:B------:R-:W-:Y:S01]  /*1fe0*/  IGMMA.64x16x32.S8.S8 R48, gdesc[UR16], R48, gsb0 ;  /* 0x00600000103079f1 */ /* 0x000fe20008041030 */
[----:B------:R-:W-:Y:S02]  /*1ff0*/  UIADD3 UR16, UR12, 0x2, URZ ;  /* 0x000000020c107890 */ /* 0x000fe4000fffe03f */
[----:B------:R-:W-:Y:S01]  /*2000*/  UIADD3 UR18, UR14, 0x2, URZ ;  /* 0x000000020e127890 */ /* 0x000fe2000fffe03f */
[----:B------:R-:W-:Y:S01]  /*2010*/  UMOV UR17, 0x80000020 ;  /* 0x8000002000117882 */ /* 0x000fe20000000000 */
[----:B------:R-:W-:Y:S01]  /*2020*/  UMOV UR19, 0x80000020 ;  /* 0x8000002000137882 */ /* 0x000fe20000000000 */
[----:B------:R-:W-:Y:S02]  /*2030*/  UMOV UR21, UR17 ;  /* 0x0000001100157c82 */ /* 0x000fe40008000000 */
[----:B------:R-:W-:Y:S01]  /*2040*/  UMOV UR20, UR16 ;  /* 0x0000001000147c82 */ /* 0x000fe20008000000 */
[----:B------:R-:W-:Y:S01]  /*2050*/  UIADD3 UR12, UR12, 0x402, URZ ;  /* 0x000004020c0c7890 */ /* 0x000fe2000fffe03f */
[----:B------:R-:W-:-:S02]  /*2060*/  WARPGROUP.DEPBAR.LE gsb0, 0x0 ;  /* 0x00008000000079c5 */ /* 0x000fc40000010000 */
[----:B------:R-:W-:-:S06]  /*2070*/  WARPGROUP.ARRIVE ;  /* 0x00000000000079c5 */ /* 0x000fcc0000000000 */
[----:B------:R-:W-:Y:S01]  /*2080*/  IGMMA.64x16x32.S8.S8 R24, gdesc[UR8], R24, gsb0 ;  /* 0x00600000081879f1 */ /* 0x000fe20008041018 */
[----:B------:R-:W-:Y:S01]  /*2090*/  UIADD3 UR10, UR14, 0x82, URZ ;  /* 0x000000820e0a7890 */ /* 0x000fe2000fffe03f */
[----:B------:R-:W-:Y:S01]  /*20a0*/  UMOV UR8, UR16 ;  /* 0x0000001000087c82 */ /* 0x000fe20008000000 */
[----:B------:R-:W-:Y:S01]  /*20b0*/  UMOV UR9, UR17 ;  /* 0x0000001100097c82 */ /* 0x000fe20008000000 */
[----:B------:R-:W-:Y:S01]  /*20c0*/  UMOV UR11, 0x80000020 ;  /* 0x80000020000b7882 */ /* 0x000fe20000000000 */
        /* <DEDUP_REMOVED lines=41> */
[----:B------:R-:W-:Y:S01]  /*2360*/  BPT.TRAP 0x1 ;  /* 0x000000040000795c */ /* 0x000fe20000300000 */
.L_x_24:
[----:B01----:R-:W-:Y:S01]  /*2370*/  IMAD R4, R3, 0x8, R6 ;  /* 0x0000000803047824 */ /* 0x003fe200078e0206 */
[----:B------:R-:W-:-:S03]  /*2380*/  ISETP.GT.U32.AND P1, PT, R19, 0x1, PT ;  /* 0x000000011300780c */ /* 0x000fc60003f24070 */
[----:B------:R-:W-:-:S05]  /*2390*/  VIADD R4, R4, 0x40 ;  /* 0x0000004004047836 */ /* 0x000fca0000000000 */
[----:B------:R-:W-:-:S04]  /*23a0*/  PRMT R4, RZ, 0x654, R4 ;  /* 0x00000654ff047816 */ /* 0x000fc80000000004 */
[----:B------:R0:W-:Y:S01]  /*23b0*/  SYNCS.ARRIVE.TRANS64.RED.A1T0 RZ, [R4+URZ], RZ ;  /* 0x000000ff04ff79a7 */ /* 0x0001e2000810043f */
[----:B------:R-:W-:Y:S05]  /*23c0*/  @P1 BRA `(.L_x_25) ;  /* 0x0000000000041947 */ /* 0x000fea0003800000 */
[----:B------:R-:W-:Y:S01]  /*23d0*/  BPT.TRAP 0x1 ;  /* 0x000000040000795c */ /* 0x000fe20000300000 */
.L_x_25:
[----:B------:R-:W-:Y:S01]  /*23e0*/  UIADD3 UR6, UR6, 0x1, URZ ;  /* 0x0000000106067890 */ /* 0x000fe2000fffe03f */
[C---:B------:R-:W-:Y:S01]  /*23f0*/  ISETP.GT.AND P2, PT, R0.reuse, 0x1, PT ;  /* 0x000000010000780c */ /* 0x040fe20003f44270 */
[----:B------:R-:W-:Y:S02]  /*2400*/  VIADD R3, R3, 0x1 ;  /* 0x0000000103037836 */ /* 0x000fe40000000000 */
[----:B------:R-:W-:Y:S01]  /*2410*/  UISETP.NE.AND UP0, UPT, UR6, 0x8, UPT ;  /* 0x000000080600788c */ /* 0x000fe2000bf05270 */
[----:B------:R-:W-:Y:S02]  /*2420*/  VIADD R0, R0, 0xffffffff ;  /* 0xffffffff00007836 */ /* 0x000fe40000000000 */
[C---:B------:R-:W-:Y:S01]  /*2430*/  ISETP.NE.AND P1, PT, R3.reuse, 0x8, PT ;  /* 0x000000080300780c */ /* 0x040fe20003f25270 */
[----:B------:R-:W-:Y:S02]  /*2440*/  USEL UR7, URZ, 0x1, UP0 ;  /* 0x000000013f077887 */ /* 0x000fe40008000000 */
[----:B------:R-:W-:Y:S01]  /*2450*/  USEL UR6, UR6, URZ, UP0 ;  /* 0x0000003f06067287 */ /* 0x000fe20008000000 */
[----:B------:R-:W-:-:S03]  /*2460*/  SEL R3, R3, RZ, P1 ;  /* 0x000000ff03037207 */ /* 0x000fc60000800000 */
[----:B------:R-:W-:Y:S01]  /*2470*/  LOP3.LUT R7, R7, UR7, RZ, 0x3c, !PT ;  /* 0x0000000707077c12 */ /* 0x000fe2000f8e3cff */
[----:B------:R-:W-:Y:S07]  /*2480*/  @P2 BRA `(.L_x_26) ;  /* 0xfffffff400bc2947 */ /* 0x000fee000383ffff */
.L_x_19:
[----:B------:R-:W1:Y:S02]  /*2490*/  LDC R0, c[0x0][0x28c] ;  /* 0x0000a300ff007b82 */ /* 0x000e640000000800 */
[----:B-1----:R-:W-:-:S13]  /*24a0*/  ISETP.GE.AND P1, PT, R0, 0x1, PT ;  /* 0x000000010000780c */ /* 0x002fda0003f26270 */
[----:B------:R-:W-:Y:S05]  /*24b0*/  @!P1 BRA `(.L_x_27) ;  /* 0x0000000000389947 */ /* 0x000fea0003800000 */
[----:B------:R-:W-:Y:S05]  /*24c0*/  @!P0 BRA `(.L_x_28) ;  /* 0x0000000000048947 */ /* 0x000fea0003800000 */
[----:B------:R-:W-:Y:S01]  /*24d0*/  BPT.TRAP 0x1 ;  /* 0x000000040000795c */ /* 0x000fe20000300000 */
.L_x_28:
[----:B------:R-:W-:Y:S01]  /*24e0*/  UISETP.LT.AND UP0, UPT, UR40, 0x1, UPT ;  /* 0x000000012800788c */ /* 0x000fe2000bf01270 */
[----:B------:R-:W-:-:S03]  /*24f0*/  ISETP.GT.U32.AND P0, PT, R19, 0x1, PT ;  /* 0x000000011300780c */ /* 0x000fc60003f04070 */
[----:B------:R-:W-:-:S04]  /*2500*/  USEL UR4, UR40, 0x1, UP0 ;  /* 0x0000000128047887 */ /* 0x000fc80008000000 */
[----:B------:R-:W-:-:S04]  /*2510*/  UIADD3 UR4, UR39, UR40, -UR4 ;  /* 0x0000002827047290 */ /* 0x000fc8000fffe804 */
[----:B------:R-:W-:-:S04]  /*2520*/  USHF.L.U32 UR4, UR4, 0x3, URZ ;  /* 0x0000000304047899 */ /* 0x000fc8000800063f */
[----:B------:R-:W-:-:S06]  /*2530*/  ULOP3.LUT UR4, UR4, 0x38, URZ, 0xc0, !UPT ;  /* 0x0000003804047892 */ /* 0x000fcc000f8ec03f */
[----:B------:R-:W-:-:S05]  /*2540*/  IMAD.U32 R3, RZ, RZ, UR4 ;  /* 0x00000004ff037e24 */ /* 0x000fca000f8e00ff */
[----:B------:R-:W-:-:S04]  /*2550*/  IADD3 R0, R6, 0x40, R3 ;  /* 0x0000004006007810 */ /* 0x000fc80007ffe003 */
[----:B------:R-:W-:-:S04]  /*2560*/  PRMT R0, RZ, 0x654, R0 ;  /* 0x00000654ff007816 */ /* 0x000fc80000000000 */
[----:B------:R1:W-:Y:S01]  /*2570*/  SYNCS.ARRIVE.TRANS64.RED.A1T0 RZ, [R0+URZ], RZ ;  /* 0x000000ff00ff79a7 */ /* 0x0003e2000810043f */
[----:B------:R-:W-:Y:S05]  /*2580*/  @P0 BRA `(.L_x_27) ;  /* 0x0000000000040947 */ /* 0x000fea0003800000 */
[----:B------:R-:W-:Y:S01]  /*2590*/  BPT.TRAP 0x1 ;  /* 0x000000040000795c */ /* 0x000fe20000300000 */
.L_x_27:
[----:B------:R-:W2:Y:S01]  /*25a0*/  LDC R6, c[0x0][0x288] ;  /* 0x0000a200ff067b82 */ /* 0x000ea20000000800 */
[--C-:B-1----:R-:W-:Y:S01]  /*25b0*/  SHF.R.U32.HI R0, RZ, 0x7, R18.reuse ;  /* 0x00000007ff007819 */ /* 0x102fe20000011612 */
[----:B------:R-:W-:Y:S01]  /*25c0*/  UIADD3 UR39, UR40, UR39, URZ ;  /* 0x0000002728277290 */ /* 0x000fe2000fffe03f */
[----:B------:R-:W-:Y:S01]  /*25d0*/  SHF.R.U32.HI R3, RZ, 0x2, R18 ;  /* 0x00000002ff037819 */ /* 0x000fe20000011612 */
[----:B------:R-:W-:Y:S01]  /*25e0*/  IMAD R105, R105, 0x30, RZ ;  /* 0x0000003069697824 */ /* 0x000fe200078e02ff */
[----:B------:R-:W-:Y:S01]  /*25f0*/  LOP3.LUT R0, R0, 0x1, RZ, 0xc0, !PT ;  /* 0x0000000100007812 */ /* 0x000fe200078ec0ff */
[----:B------:R-:W-:Y:S01]  /*2600*/  USHF.R.U32.HI UR4, URZ, 0x3, UR39 ;  /* 0x000000033f047899 */ /* 0x000fe20008011627 */
[C---:B0-----:R-:W-:Y:S01]  /*2610*/  LOP3.LUT R4, R18.reuse, 0x60, RZ, 0xc0, !PT ;  /* 0x0000006012047812 */ /* 0x041fe200078ec0ff */
[----:B------:R-:W-:Y:S01]  /*2620*/  ULDC UR8, c[0x0][0x284] ;  /* 0x0000a10000087ab9 */ /* 0x000fe20000000800 */
[----:B------:R-:W-:Y:S01]  /*2630*/  LOP3.LUT R5, R18, 0x3, RZ, 0xc0, !PT ;  /* 0x0000000312057812 */ /* 0x000fe200078ec0ff */
[----:B------:R-:W-:Y:S01]  /*2640*/  IMAD.SHL.U32 R8, R0, 0x40, RZ ;  /* 0x0000004000087824 */ /* 0x000fe200078e00ff */
[----:B------:R-:W-:Y:S01]  /*2650*/  LOP3.LUT R3, R3, 0x7, RZ, 0xc0, !PT ;  /* 0x0000000703037812 */ /* 0x000fe200078ec0ff */
[----:B------:R-:W-:Y:S01]  /*2660*/  ULOP3.LUT UR4, UR4, 0x1, URZ, 0xc0, !UPT ;  /* 0x0000000104047892 */ /* 0x000fe2000f8ec03f */
[----:B------:R-:W-:Y:S01]  /*2670*/  SHF.R.U32.HI R4, RZ, 0x1, R4 ;  /* 0x00000001ff047819 */ /* 0x000fe20000011604 */
[----:B------:R-:W-:Y:S01]  /*2680*/  UISETP.GT.U32.AND UP1, UPT, UR39, 0x7, UPT ;  /* 0x000000072700788c */ /* 0x000fe2000bf24070 */
[----:B------:R-:W-:Y:S01]  /*2690*/  SHF.R.S32.HI R106, RZ, 0x1f, R103 ;  /* 0x0000001fff6a7819 */ /* 0x000fe20000011467 */
[----:B------:R-:W-:Y:S01]  /*26a0*/  UISETP.NE.U32.AND UP0, UPT, UR4, 0x1, UPT ;  /* 0x000000010400788c */ /* 0x000fe2000bf05070 */
[--C-:B------:R-:W-:Y:S01]  /*26b0*/  IADD3 R7, RZ, -R4, -R3.reuse ;  /* 0x80000004ff077210 */ /* 0x100fe20007ffe803 */
[----:B------:R-:W-:Y:S01]  /*26c0*/  ULDC.64 UR6, c[0x0][0x5d0] ;  /* 0x0001740000067ab9 */ /* 0x000fe20000000a00 */
[----:B------:R-:W-:Y:S01]  /*26d0*/  LOP3.LUT R3, R8, 0x40, R3, 0xe2, !PT ;  /* 0x0000004008037812 */ /* 0x000fe200078ee203 */
[----:B------:R-:W-:Y:S01]  /*26e0*/  IMAD.SHL.U32 R8, R18, 0x2, RZ ;  /* 0x0000000212087824 */ /* 0x000fe200078e00ff */
[----:B------:R-:W-:Y:S01]  /*26f0*/  UISETP.LT.U32.AND UP1, UPT, UR40, 0x8, UP1 ;  /* 0x000000082800788c */ /* 0x000fe20008f21070 */
[C---:B------:R-:W-:Y:S01]  /*2700*/  IMAD.WIDE R10, R104.reuse, 0x180, RZ ;  /* 0x00000180680a7825 */ /* 0x040fe200078e02ff */
[----:B------:R-:W-:Y:S01]  /*2710*/  UISETP.GT.U32.AND UP0, UPT, UR40, 0x7, !UP0 ;  /* 0x000000072800788c */ /* 0x000fe2000c704070 */
[----:B--2---:R-:W-:Y:S01]  /*2720*/  ISETP.GE.AND P0, PT, R105, R6, PT ;  /* 0x000000066900720c */ /* 0x004fe20003f06270 */
[----:B------:R-:W-:Y:S01]  /*2730*/  USEL UR5, URZ, 0x1, !UP1 ;  /* 0x000000013f057887 */ /* 0x000fe2000c800000 */
[----:B------:R-:W-:Y:S01]  /*2740*/  IMAD R12, R5, -0x2, R6 ;  /* 0xfffffffe050c7824 */ /* 0x000fe200078e0206 */
[----:B------:R-:W-:Y:S01]  /*2750*/  LOP3.LUT R8, R105, 0x6, R8, 0xf8, !PT ;  /* 0x0000000669087812 */ /* 0x000fe200078ef808 */
[----:B------:R-:W-:Y:S01]  /*2760*/  IMAD R5, R104, 0x180, RZ ;  /* 0x0000018068057824 */ /* 0x000fe200078e02ff */
[----:B------:R-:W-:Y:S01]  /*2770*/  USEL UR4, URZ, 0x1, !UP0 ;  /* 0x000000013f047887 */ /* 0x000fe2000c000000 */
[----:B------:R-:W-:Y:S01]  /*2780*/  IMAD R6, R106, UR6, RZ ;  /* 0x000000066a067c24 */ /* 0x000fe2000f8e02ff */
[----:B------:R-:W-:Y:S01]  /*2790*/  SHF.R.S32.HI R9, RZ, 0x1f, R8 ;  /* 0x0000001fff097819 */ /* 0x000fe20000011408 */
[----:B------:R-:W-:Y:S01]  /*27a0*/  IMAD R0, R0, -0x40, R7 ;  /* 0xffffffc000007824 */ /* 0x000fe200078e0207 */
[----:B------:R-:W-:Y:S01]  /*27b0*/  ISETP.GE.OR P0, PT, R5, UR8, P0 ;  /* 0x0000000805007c0c */ /* 0x000fe20008706670 */
[C---:B------:R-:W-:Y:S01]  /*27c0*/  IMAD R13, R103.reuse, UR7, R6 ;  /* 0x00000007670d7c24 */ /* 0x040fe2000f8e0206 */
[----:B------:R-:W-:Y:S01]  /*27d0*/  LOP3.LUT R115, R10, R3, R4, 0xfe, !PT ;  /* 0x000000030a737212 */ /* 0x000fe200078efe04 */
[----:B------:R-:W-:Y:S01]  /*27e0*/  IMAD.WIDE.U32 R6, R103, UR6, R8 ;  /* 0x0000000667067c25 */ /* 0x000fe2000f8e0008 */
[----:B------:R-:W-:Y:S01]  /*27f0*/  ULOP3.LUT UR39, UR39, 0x7, URZ, 0xc0, !UPT ;  /* 0x0000000727277892 */ /* 0x000fe2000f8ec03f */
[----:B------:R-:W-:Y:S01]  /*2800*/  IADD3 R4, -R5, UR8, R0 ;  /* 0x0000000805047c10 */ /* 0x000fe2000fffe100 */
[----:B------:R-:W-:Y:S01]  /*2810*/  ULOP3.LUT UR38, UR4, UR38, UR5, 0x96, !UPT ;  /* 0x0000002604267292 */ /* 0x000fe2000f8e9605 */
[----:B------:R-:W-:-:S02]  /*2820*/  IMAD.IADD R7, R7, 0x1, R13 ;  /* 0x0000000107077824 */ /* 0x000fc400078e020d */
[----:B------:R-:W-:Y:S02]  /*2830*/  IMAD.IADD R3, R12, 0x1, -R105 ;  /* 0x000000010c037824 */ /* 0x000fe400078e0a69 */
[----:B------:R-:W-:Y:S02]  /*2840*/  IMAD.MOV.U32 R0, RZ, RZ, -0x1 ;  /* 0xffffffffff007424 */ /* 0x000fe400078e00ff */
[----:B------:R-:W-:Y:S05]  /*2850*/  @P0 BRA `(.L_x_29) ;  /* 0x0000003c009c0947 */ /* 0x000fea0003800000 */
[----:B------:R-:W0:Y:S01]  /*2860*/  LDC.64 R20, c[0x0][0x5c8] ;  /* 0x00017200ff147b82 */ /* 0x000e220000000a00 */
[----:B-----5:R-:W-:Y:S01]  /*2870*/  ISETP.NE.AND P0, PT, R23, RZ, PT ;  /* 0x000000ff1700720c */ /* 0x020fe20003f05270 */
[----:B------:R-:W-:Y:S01]  /*2880*/  BSSY B0, `(.L_x_29) ;  /* 0x00003e4000007945 */ /* 0x000fe20003800000 */
[-C--:B0-----:R-:W-:Y:S02]  /*2890*/  IMAD R12, R11, R20.reuse, RZ ;  /* 0x000000140b0c7224 */ /* 0x081fe400078e02ff */
[----:B------:R-:W-:-:S04]  /*28a0*/  IMAD.WIDE.U32 R14, R115, R20, R6 ;  /* 0x00000014730e7225 */ /* 0x000fc800078e0006 */
[----:B------:R-:W-:-:S04]  /*28b0*/  IMAD R5, R115, R21, R12 ;  /* 0x0000001573057224 */ /* 0x000fc800078e020c */
[----:B------:R-:W-:Y:S01]  /*28c0*/  IMAD.IADD R108, R15, 0x1, R5 ;  /* 0x000000010f6c7824 */ /* 0x000fe200078e0205 */
[----:B------:R-:W-:Y:S06]  /*28d0*/  @!P0 BRA `(.L_x_30) ;  /* 0x0000002800548947 */ /* 0x000fec0003800000 */
[----:B------:R-:W0:Y:S01]  /*28e0*/  LDC.64 R104, c[0x0][0x5b0] ;  /* 0x00016c00ff687b82 */ /* 0x000e220000000a00 */
[----:B------:R-:W-:Y:S01]  /*28f0*/  ULDC.64 UR4, c[0x0][0x5b8] ;  /* 0x00016e0000047ab9 */ /* 0x000fe20000000a00 */
[----:B------:R-:W-:Y:S01]  /*2900*/  ISETP.GE.AND P3, PT, R4, 0x1, PT ;  /* 0x000000010400780c */ /* 0x000fe20003f66270 */
[----:B------:R-:W-:Y:S01]  /*2910*/  IMAD R6, R106, UR4, RZ ;  /* 0x000000046a067c24 */ /* 0x000fe2000f8e02ff */
[----:B------:R-:W-:Y:S01]  /*2920*/  IADD3 R113, P2, R115, 0x80, RZ ;  /* 0x0000008073717810 */ /* 0x000fe20007f5e0ff */
[----:B------:R-:W-:Y:S01]  /*2930*/  IMAD.WIDE.U32 R110, R103, UR4, R8 ;  /* 0x00000004676e7c25 */ /* 0x000fe2000f8e0008 */
[----:B------:R-:W-:Y:S01]  /*2940*/  ISETP.LT.OR P1, PT, R3, 0x1, !P3 ;  /* 0x000000010300780c */ /* 0x000fe20005f21670 */
[----:B------:R-:W-:Y:S01]  /*2950*/  BSSY B1, `(.L_x_31) ;  /* 0x0000010000017945 */ /* 0x000fe20003800000 */
[----:B------:R-:W1:Y:S01]  /*2960*/  LDC.64 R20, c[0x0][0x5a8] ;  /* 0x00016a00ff147b82 */ /* 0x000e620000000a00 */
[----:B------:R-:W-:Y:S02]  /*2970*/  IMAD R103, R103, UR5, R6 ;  /* 0x0000000567677c24 */ /* 0x000fe4000f8e0206 */
[----:B------:R-:W-:-:S02]  /*2980*/  IMAD.MOV.U32 R106, RZ, RZ, R110 ;  /* 0x000000ffff6a7224 */ /* 0x000fc400078e006e */
[----:B------:R-:W-:Y:S01]  /*2990*/  IMAD.IADD R107, R111, 0x1, R103 ;  /* 0x000000016f6b7824 */ /* 0x000fe200078e0267 */
[----:B------:R-:W-:Y:S01]  /*29a0*/  IADD3 R103, P4, R115, 0x100, RZ ;  /* 0x0000010073677810 */ /* 0x000fe20007f9e0ff */
[----:B------:R-:W-:Y:S02]  /*29b0*/  IMAD.X R5, RZ, RZ, R11, P2 ;  /* 0x000000ffff057224 */ /* 0x000fe400010e060b */
[-C--:B0-----:R-:W-:Y:S01]  /*29c0*/  IMAD R8, R11, R104.reuse, RZ ;  /* 0x000000680b087224 */ /* 0x081fe200078e02ff */
[----:B------:R-:W-:Y:S01]  /*29d0*/  SHF.L.U64.HI R13, R104, 0x3, R105 ;  /* 0x00000003680d7819 */ /* 0x000fe20000010269 */
[----:B------:R-:W-:-:S04]  /*29e0*/  IMAD.WIDE.U32 R6, R115, R104, R106 ;  /* 0x0000006873067225 */ /* 0x000fc800078e006a */
[----:B------:R-:W-:Y:S01]  /*29f0*/  IMAD R109, R115, R105, R8 ;  /* 0x00000069736d7224 */ /* 0x000fe200078e0208 */
[----:B-1----:R-:W-:Y:S01]  /*2a00*/  IADD3 R6, P0, R6, R20, RZ ;  /* 0x0000001406067210 */ /* 0x002fe20007f1e0ff */
[----:B------:R-:W-:-:S03]  /*2a10*/  IMAD.SHL.U32 R12, R104, 0x8, RZ ;  /* 0x00000008680c7824 */ /* 0x000fc600078e00ff */
[----:B------:R-:W-:Y:S01]  /*2a20*/  IADD3.X R7, R21, R7, R109, P0, !PT ;  /* 0x0000000715077210 */ /* 0x000fe200007fe46d */
[----:B------:R-:W-:Y:S08]  /*2a30*/  @P1 BRA `(.L_x_32) ;  /* 0x0000000000041947 */ /* 0x000ff00003800000 */
[----:B------:R0:W5:Y:S02]  /*2a40*/  LDG.E.U8 R102, desc[UR36][R6.64] ;  /* 0x0000002406667981 */ /* 0x000164000c1e1100 */
.L_x_32:
[----:B------:R-:W-:Y:S05]  /*2a50*/  BSYNC B1 ;  /* 0x0000000000017941 */ /* 0x000fea0003800000 */
.L_x_31:
[----:B------:R-:W-:Y:S01]  /*2a60*/  ULDC.64 UR4, c[0x0][0x5c0] ;  /* 0x0001700000047ab9 */ /* 0x000fe20000000a00 */
[----:B------:R-:W-:Y:S01]  /*2a70*/  ISETP.GE.AND P0, PT, R4, 0x89, PT ;  /* 0x000000890400780c */ /* 0x000fe20003f06270 */
[-C--:B------:R-:W-:Y:S01]  /*2a80*/  IMAD R10, R5, R104.reuse, RZ ;  /* 0x00000068050a7224 */ /* 0x080fe200078e02ff */
[----:B------:R-:W-:Y:S01]  /*2a90*/  IADD3 R14, P2, R14, UR4, RZ ;  /* 0x000000040e0e7c10 */ /* 0x000fe2000ff5e0ff */
[----:B------:R-:W-:Y:S01]  /*2aa0*/  IMAD.WIDE.U32 R8, R115, R104, R12 ;  /* 0x0000006873087225 */ /* 0x000fe200078e000c */
[----:B-----5:R-:W-:Y:S01]  /*2ab0*/  LOP3.LUT R5, R102, 0xffff, RZ, 0xc0, !PT ;  /* 0x0000ffff66057812 */ /* 0x020fe200078ec0ff */
[----:B------:R-:W-:Y:S01]  /*2ac0*/  BSSY B1, `(.L_x_33) ;  /* 0x000001f000017945 */ /* 0x000fe20003800000 */
[----:B------:R-:W-:Y:S01]  /*2ad0*/  IADD3.X R15, R108, UR5, RZ, P2, !PT ;  /* 0x000000056c0f7c10 */ /* 0x000fe200097fe4ff */
[----:B------:R-:W-:Y:S01]  /*2ae0*/  IMAD.X R111, RZ, RZ, R11, P4 ;  /* 0x000000ffff6f7224 */ /* 0x000fe200020e060b */
[----:B------:R-:W-:Y:S01]  /*2af0*/  ISETP.LT.OR P4, PT, R3, 0x1, !P0 ;  /* 0x000000010300780c */ /* 0x000fe20004781670 */
[----:B------:R-:W-:Y:S01]  /*2b00*/  IMAD R115, R113, R105, R10 ;  /* 0x0000006971737224 */ /* 0x000fe200078e020a */
[----:B------:R-:W-:Y:S01]  /*2b10*/  IADD3 R8, P2, P5, R110, R20, R8 ;  /* 0x000000146e087210 */ /* 0x000fe20007d5e008 */
[----:B------:R-:W-:Y:S01]  /*2b20*/  IMAD.IADD R9, R109, 0x1, R9 ;  /* 0x000000016d097824 */ /* 0x000fe200078e0209 */
[----:B------:R-:W-:Y:S01]  /*2b30*/  PRMT R112, R5, 0x8880, RZ ;  /* 0x0000888005707816 */ /* 0x000fe200000000ff */
[----:B------:R-:W-:-:S03]  /*2b40*/  IMAD.WIDE.U32 R10, R113, R104, R12 ;  /* 0x00000068710a7225 */ /* 0x000fc600078e000c */
[-C--:B------:R-:W-:Y:S01]  /*2b50*/  IADD3.X R9, R107, R21.reuse, R9, P2, P5 ;  /* 0x000000156b097210 */ /* 0x080fe200017ea409 */
[----:B------:R-:W-:Y:S01]  /*2b60*/  IMAD.IADD R11, R115, 0x1, R11 ;  /* 0x00000001730b7824 */ /* 0x000fe200078e020b */
[----:B------:R-:W-:Y:S01]  /*2b70*/  IADD3 R10, P2, P5, R110, R20, R10 ;  /* 0x000000146e0a7210 */ /* 0x000fe20007d5e00a */
[-C--:B------:R-:W-:Y:S02]  /*2b80*/  IMAD R122, R111, R104.reuse, RZ ;  /* 0x000000686f7a7224 */ /* 0x080fe400078e02ff */
[----:B------:R-:W-:Y:S01]  /*2b90*/  IMAD.WIDE.U32 R12, R103, R104, R12 ;  /* 0x00000068670c7225 */ /* 0x000fe200078e000c */
[----:B------:R-:W-:Y:S02]  /*2ba0*/  IADD3.X R11, R107, R21, R11, P2, P5 ;  /* 0x000000156b0b7210 */ /* 0x000fe400017ea40b */
[----:B------:R-:W-:Y:S01]  /*2bb0*/  @!P4 IADD3 R108, P2, P5, R100, R14, R99 ;  /* 0x0000000e646cc210 */ /* 0x000fe20007d5e063 */
[----:B------:R-:W-:Y:S02]  /*2bc0*/  IMAD R122, R103, R105, R122 ;  /* 0x00000069677a7224 */ /* 0x000fe400078e027a */
[----:B------:R-:W-:Y:S01]  /*2bd0*/  IMAD R5, R112, R23, RZ ;  /* 0x0000001770057224 */ /* 0x000fe200078e02ff */
[----:B------:R-:W-:Y:S01]  /*2be0*/  @!P4 IADD3.X R109, R97, R15, R96, P2, P5 ;  /* 0x0000000f616dc210 */ /* 0x000fe200017ea460 */
[----:B------:R-:W-:Y:S01]  /*2bf0*/  IMAD.IADD R13, R122, 0x1, R13 ;  /* 0x000000017a0d7824 */ /* 0x000fe200078e020d */
[----:B------:R-:W-:Y:S01]  /*2c00*/  IADD3 R12, P2, P5, R110, R20, R12 ;  /* 0x000000146e0c7210 */ /* 0x000fe20007d5e00c */
[----:B------:R-:W-:-:S03]  /*2c10*/  @!P1 IMAD R105, R88, R22, R5 ;  /* 0x0000001658699224 */ /* 0x000fc600078e0205 */
[----:B------:R-:W-:Y:S02]  /*2c20*/  IADD3.X R13, R107, R21, R13, P2, P5 ;  /* 0x000000156b0d7210 */ /* 0x000fe400017ea40d */
[----:B------:R-:W-:Y:S01]  /*2c30*/  ISETP.LT.OR P5, PT, R3, 0x2, !P3 ;  /* 0x000000020300780c */ /* 0x000fe20005fa1670 */
[----:B------:R1:W-:Y:S01]  /*2c40*/  @!P1 STG.E.U8 desc[UR36][R14.64], R105 ;  /* 0x000000690e009986 */ /* 0x0003e2000c101124 */
[----:B------:R-:W-:-:S04]  /*2c50*/  ISETP.GE.AND P2, PT, R4, 0x9, PT ;  /* 0x000000090400780c */ /* 0x000fc80003f46270 */
[----:B------:R-:W-:-:S07]  /*2c60*/  ISETP.LT.OR P1, PT, R3, 0x1, !P2 ;  /* 0x000000010300780c */ /* 0x000fce0005721670 */
[----:B-1----:R-:W-:Y:S06]  /*2c70*/  @P5 BRA `(.L_x_34) ;  /* 0x00000000000c5947 */ /* 0x002fec0003800000 */
[----:B------:R-:W2:Y:S02]  /*2c80*/  LDG.E.U8 R102, desc[UR36][R6.64+0x1] ;  /* 0x0000012406667981 */ /* 0x000ea4000c1e1100 */
[----:B--2---:R-:W-:-:S05]  /*2c90*/  PRMT R88, R102, 0x8880, RZ ;  /* 0x0000888066587816 */ /* 0x004fca00000000ff */
[----:B------:R-:W-:-:S07]  /*2ca0*/  IMAD R5, R88, R23, RZ ;  /* 0x0000001758057224 */ /* 0x000fce00078e02ff */
.L_x_34:
[----:B------:R-:W-:Y:S05]  /*2cb0*/  BSYNC B1 ;  /* 0x0000000000017941 */ /* 0x000fea0003800000 */
.L_x_33:
[----:B------:R-:W-:Y:S01]  /*2cc0*/  @!P5 IMAD R105, R89, R22, R5 ;  /* 0x000000165969d224 */ /* 0x000fe200078e0205 */
[----:B------:R-:W-:Y:S04]  /*2cd0*/  BSSY B1, `(.L_x_35) ;  /* 0x0000009000017945 */ /* 0x000fe80003800000 */
[----:B------:R1:W-:Y:S01]  /*2ce0*/  @!P5 STG.E.U8 desc[UR36][R14.64+0x1], R105 ;  /* 0x000001690e00d986 */ /* 0x0003e2000c101124 */
[----:B------:R-:W-:-:S05]  /*2cf0*/  @!P1 IADD3 R88, P5, R14, R100, RZ ;  /* 0x000000640e589210 */ /* 0x000fca0007fbe0ff */
[----:B------:R-:W-:Y:S01]  /*2d00*/  @!P1 IMAD.X R89, R15, 0x1, R97, P5 ;  /* 0x000000010f599824 */ /* 0x000fe200028e0661 */
[----:B------:R-:W-:Y:S01]  /*2d10*/  ISETP.LT.OR P5, PT, R3, 0x2, !P2 ;  /* 0x000000020300780c */ /* 0x000fe200057a1670 */
[----:B------:R-:W-:-:S12]  /*2d20*/  @P1 BRA `(.L_x_36) ;  /* 0x00000000000c1947 */ /* 0x000fd80003800000 */
[----:B------:R-:W2:Y:S02]  /*2d30*/  LDG.E.U8 R102, desc[UR36][R8.64] ;  /* 0x0000002408667981 */ /* 0x000ea4000c1e1100 */
[----:B--2---:R-:W-:-:S05]  /*2d40*/  PRMT R110, R102, 0x8880, RZ ;  /* 0x00008880666e7816 */ /* 0x004fca00000000ff */
[----:B------:R-:W-:-:S07]  /*2d50*/  IMAD R5, R110, R23, RZ ;  /* 0x000000176e057224 */ /* 0x000fce00078e02ff */
.L_x_36:
[----:B------:R-:W-:Y:S05]  /*2d60*/  BSYNC B1 ;  /* 0x0000000000017941 */ /* 0x000fea0003800000 */
.L_x_35:
[----:B-1----:R-:W-:Y:S01]  /*2d70*/  @!P1 IMAD R105, R90, R22, R5 ;  /* 0x000000165a699224 */ /* 0x002fe200078e0205 */
[----:B------:R-:W-:Y:S04]  /*2d80*/  BSSY B1, `(.L_x_37) ;  /* 0x0000009000017945 */ /* 0x000fe80003800000 */
[----:B------:R1:W-:Y:S01]  /*2d90*/  @!P1 STG.E.U8 desc[UR36][R88.64], R105 ;  /* 0x0000006958009986 */ /* 0x0003e2000c101124 */
[----:B------:R-:W-:-:S05]  /*2da0*/  @!P5 IADD3 R110, P1, R14, R100, RZ ;  /* 0x000000640e6ed210 */ /* 0x000fca0007f3e0ff */
[----:B------:R-:W-:Y:S01]  /*2db0*/  @!P5 IMAD.X R111, R15, 0x1, R97, P1 ;  /* 0x000000010f6fd824 */ /* 0x000fe200008e0661 */
[----:B------:R-:W-:Y:S01]  /*2dc0*/  ISETP.LT.OR P1, PT, R3, 0x9, !P3 ;  /* 0x000000090300780c */ /* 0x000fe20005f21670 */
[----:B------:R-:W-:-:S12]  /*2dd0*/  @P5 BRA `(.L_x_38) ;  /* 0x00000000000c5947 */ /* 0x000fd80003800000 */
[----:B------:R-:W1:Y:S02]  /*2de0*/  LDG.E.U8 R102, desc[UR36][R8.64+0x1] ;  /* 0x0000012408667981 */ /* 0x000e64000c1e1100 */
[----:B-1----:R-:W-:-:S05]  /*2df0*/  PRMT R88, R102, 0x8880, RZ ;  /* 0x0000888066587816 */ /* 0x002fca00000000ff */
[----:B------:R-:W-:-:S07]  /*2e00*/  IMAD R5, R88, R23, RZ ;  /* 0x0000001758057224 */ /* 0x000fce00078e02ff */
.L_x_38:
[----:B------:R-:W-:Y:S05]  /*2e10*/  BSYNC B1 ;  /* 0x0000000000017941 */ /* 0x000fea0003800000 */
.L_x_37:
[----:B------:R-:W-:Y:S01]  /*2e20*/  @!P5 IMAD R91, R91, R22, R5 ;  /* 0x000000165b5bd224 */ /* 0x000fe200078e0205 */
[----:B------:R-:W-:Y:S04]  /*2e30*/  BSSY B1, `(.L_x_39) ;  /* 0x0000006000017945 */ /* 0x000fe80003800000 */
[----:B------:R2:W-:Y:S01]  /*2e40*/  @!P5 STG.E.U8 desc[UR36][R110.64+0x1], R91 ;  /* 0x0000015b6e00d986 */ /* 0x0005e2000c101124 */
[----:B------:R-:W-:Y:S05]  /*2e50*/  @P1 BRA `(.L_x_40) ;  /* 0x00000000000c1947 */ /* 0x000fea0003800000 */
[----:B------:R-:W1:Y:S02]  /*2e60*/  LDG.E.U8 R102, desc[UR36][R6.64+0x8] ;  /* 0x0000082406667981 */ /* 0x000e64000c1e1100 */
[----:B-1----:R-:W-:-:S05]  /*2e70*/  PRMT R88, R102, 0x8880, RZ ;  /* 0x0000888066587816 */ /* 0x002fca00000000ff */
[----:B------:R-:W-:-:S07]  /*2e80*/  IMAD R5, R88, R23, RZ ;  /* 0x0000001758057224 */ /* 0x000fce00078e02ff */
.L_x_40:
[----:B------:R-:W-:Y:S05]  /*2e90*/  BSYNC B1 ;  /* 0x0000000000017941 */ /* 0x000fea0003800000 */
.L_x_39:
[C---:B------:R-:W-:Y:S01]  /*2ea0*/  ISETP.LT.OR P5, PT, R3.reuse, 0xa, !P3 ;  /* 0x0000000a0300780c */ /* 0x040fe20005fa1670 */
[----:B-1----:R-:W-:Y:S01]  /*2eb0*/  @!P1 IMAD R89, R92, R22, R5 ;  /* 0x000000165c599224 */ /* 0x002fe200078e0205 */
[----:B------:R-:W-:Y:S04]  /*2ec0*/  BSSY B1, `(.L_x_41) ;  /* 0x0000007000017945 */ /* 0x000fe80003800000 */
[----:B------:R1:W-:Y:S01]  /*2ed0*/  @!P1 STG.E.U8 desc[UR36][R14.64+0x8], R89 ;  /* 0x000008590e009986 */ /* 0x0003e2000c101124 */
[----:B------:R-:W-:-:S06]  /*2ee0*/  ISETP.LT.OR P1, PT, R3, 0x9, !P2 ;  /* 0x000000090300780c */ /* 0x000fcc0005721670 */
[----:B------:R-:W-:Y:S07]  /*2ef0*/  @P5 BRA `(.L_x_42) ;  /* 0x00000000000c5947 */ /* 0x000fee0003800000 */
[----:B------:R-:W3:Y:S02]  /*2f00*/  LDG.E.U8 R102, desc[UR36][R6.64+0x9] ;  /* 0x0000092406667981 */ /* 0x000ee4000c1e1100 */
[----:B---3--:R-:W-:-:S05]  /*2f10*/  PRMT R88, R102, 0x8880, RZ ;  /* 0x0000888066587816 */ /* 0x008fca00000000ff */
[----:B------:R-:W-:-:S07]  /*2f20*/  IMAD R5, R88, R23, RZ ;  /* 0x0000001758057224 */ /* 0x000fce00078e02ff */
.L_x_42:
[----:B------:R-:W-:Y:S05]  /*2f30*/  BSYNC B1 ;  /* 0x0000000000017941 */ /* 0x000fea0003800000 */
.L_x_41:
[----:B------:R-:W-:Y:S01]  /*2f40*/  @!P5 IMAD R93, R93, R22, R5 ;  /* 0x000000165d5dd224 */ /* 0x000fe200078e0205 */
[----:B------:R-:W-:Y:S04]  /*2f50*/  BSSY B1, `(.L_x_43) ;  /* 0x0000009000017945 */ /* 0x000fe80003800000 */
[----:B------:R3:W-:Y:S01]  /*2f60*/  @!P5 STG.E.U8 desc[UR36][R14.64+0x9], R93 ;  /* 0x0000095d0e00d986 */ /* 0x0007e2000c101124 */
[----:B------:R-:W-:-:S05]  /*2f70*/  @!P1 IADD3 R88, P5, R14, R100, RZ ;  /* 0x000000640e589210 */ /* 0x000fca0007fbe0ff */
[----:B-1----:R-:W-:Y:S01]  /*2f80*/  @!P1 IMAD.X R89, R15, 0x1, R97, P5 ;  /* 0x000000010f599824 */ /* 0x002fe200028e0661 */
[----:B------:R-:W-:Y:S01]  /*2f90*/  ISETP.LT.OR P5, PT, R3, 0xa, !P2 ;  /* 0x0000000a0300780c */ /* 0x000fe200057a1670 */
[----:B------:R-:W-:-:S12]  /*2fa0*/  @P1 BRA `(.L_x_44) ;  /* 0x00000000000c1947 */ /* 0x000fd80003800000 */
[----:B------:R-:W4:Y:S02]  /*2fb0*/  LDG.E.U8 R102, desc[UR36][R8.64+0x8] ;  /* 0x0000082408667981 */ /* 0x000f24000c1e1100 */
[----:B----4-:R-:W-:-:S05]  /*2fc0*/  PRMT R90, R102, 0x8880, RZ ;  /* 0x00008880665a7816 */ /* 0x010fca00000000ff */
[----:B------:R-:W-:-:S07]  /*2fd0*/  IMAD R5, R90, R23, RZ ;  /* 0x000000175a057224 */ /* 0x000fce00078e02ff */
.L_x_44:
[----:B------:R-:W-:Y:S05]  /*2fe0*/  BSYNC B1 ;  /* 0x0000000000017941 */ /* 0x000fea0003800000 */
.L_x_43:
[----:B--2---:R-:W-:Y:S01]  /*2ff0*/  @!P1 IMAD R91, R94, R22, R5 ;  /* 0x000000165e5b9224 */ /* 0x004fe200078e0205 */
[----:B------:R-:W-:Y:S04]  /*3000*/  BSSY B1, `(.L_x_45) ;  /* 0x0000008000017945 */ /* 0x000fe80003800000 */
[----:B------:R1:W-:Y:S01]  /*3010*/  @!P1 STG.E.U8 desc[UR36][R88.64+0x8], R91 ;  /* 0x0000085b58009986 */ /* 0x0003e2000c101124 */
[----:B------:R-:W-:-:S05]  /*3020*/  @!P5 IADD3 R92, P1, R14, R100, RZ ;  /* 0x000000640e5cd210 */ /* 0x000fca0007f3e0ff */
[----:B---3--:R-:W-:Y:S01]  /*3030*/  @!P5 IMAD.X R93, R15, 0x1, R97, P1 ;  /* 0x000000010f5dd824 */ /* 0x008fe200008e0661 */
[----:B------:R-:W-:Y:S07]  /*3040*/  @P5 BRA `(.L_x_46) ;  /* 0x00000000000c5947 */ /* 0x000fee0003800000 */
[----:B------:R-:W1:Y:S02]  /*3050*/  LDG.E.U8 R102, desc[UR36][R8.64+0x9] ;  /* 0x0000092408667981 */ /* 0x000e64000c1e1100 */
[----:B-1----:R-:W-:-:S05]  /*3060*/  PRMT R88, R102, 0x8880, RZ ;  /* 0x0000888066587816 */ /* 0x002fca00000000ff */
[----:B------:R-:W-:-:S07]  /*3070*/  IMAD R5, R88, R23, RZ ;  /* 0x0000001758057224 */ /* 0x000fce00078e02ff */
.L_x_46:
[----:B------:R-:W-:Y:S05]  /*3080*/  BSYNC B1 ;  /* 0x0000000000017941 */ /* 0x000fea0003800000 */
.L_x_45:
[----:B------:R-:W-:Y:S01]  /*3090*/  @!P5 IMAD R95, R95, R22, R5 ;  /* 0x000000165f5fd224 */ /* 0x000fe200078e0205 */
[----:B------:R-:W-:Y:S01]  /*30a0*/  ISETP.GE.AND P1, PT, R4, 0x81, PT ;  /* 0x000000810400780c */ /* 0x000fe20003f26270 */
[----:B-1----:R-:W-:Y:S01]  /*30b0*/  IMAD.WIDE.U32 R88, R113, R104, R106 ;  /* 0x0000006871587225 */ /* 0x002fe200078e006a */
[----:B------:R-:W-:Y:S02]  /*30c0*/  BSSY B1, `(.L_x_47) ;  /* 0x000000b000017945 */ /* 0x000fe40003800000 */
[----:B------:R1:W-:Y:S01]  /*30d0*/  @!P5 STG.E.U8 desc[UR36][R92.64+0x9], R95 ;  /* 0x0000095f5c00d986 */ /* 0x0003e2000c101124 */
[----:B------:R-:W-:-:S04]  /*30e0*/  IADD3 R88, P5, R88, R20, RZ ;  /* 0x0000001458587210 */ /* 0x000fc80007fbe0ff */
[----:B------:R-:W-:Y:S02]  /*30f0*/  IADD3.X R89, R21, R89, R115, P5, !PT ;  /* 0x0000005915597210 */ /* 0x000fe40002ffe473 */
[----:B------:R-:W-:-:S13]  /*3100*/  ISETP.LT.OR P5, PT, R3, 0x1, !P1 ;  /* 0x000000010300780c */ /* 0x000fda0004fa1670 */
[----:B------:R-:W-:-:S05]  /*3110*/  @!P5 IADD3 R90, P6, R14, R99, RZ ;  /* 0x000000630e5ad210 */ /* 0x000fca0007fde0ff */
[----:B------:R-:W-:Y:S01]  /*3120*/  @!P5 IMAD.X R91, R15, 0x1, R96, P6 ;  /* 0x000000010f5bd824 */ /* 0x000fe200030e0660 */
[----:B-1----:R-:W-:Y:S07]  /*3130*/  @P5 BRA `(.L_x_48) ;  /* 0x00000000000c5947 */ /* 0x002fee0003800000 */
[----:B------:R-:W2:Y:S02]  /*3140*/  LDG.E.U8 R102, desc[UR36][R88.64] ;  /* 0x0000002458667981 */ /* 0x000ea4000c1e1100 */
[----:B--2---:R-:W-:-:S05]  /*3150*/  PRMT R92, R102, 0x8880, RZ ;  /* 0x00008880665c7816 */ /* 0x004fca00000000ff */
[----:B------:R-:W-:-:S07]  /*3160*/  IMAD R5, R92, R23, RZ ;  /* 0x000000175c057224 */ /* 0x000fce00078e02ff */
.L_x_48:
[----:B------:R-:W-:Y:S05]  /*3170*/  BSYNC B1 ;  /* 0x0000000000017941 */ /* 0x000fea0003800000 */
.L_x_47:
[----:B------:R-:W-:Y:S01]  /*3180*/  @!P5 IMAD R93, R80, R22, R5 ;  /* 0x00000016505dd224 */ /* 0x000fe200078e0205 */
[----:B------:R-:W-:Y:S04]  /*3190*/  BSSY B1, `(.L_x_49) ;  /* 0x0000007000017945 */ /* 0x000fe80003800000 */
[----:B------:R1:W-:Y:S01]  /*31a0*/  @!P5 STG.E.U8 desc[UR36][R90.64], R93 ;  /* 0x0000005d5a00d986 */ /* 0x0003e2000c101124 */
[----:B------:R-:W-:-:S13]  /*31b0*/  ISETP.LT.OR P5, PT, R3, 0x2, !P1 ;  /* 0x000000020300780c */ /* 0x000fda0004fa1670 */
[----:B-1----:R-:W-:Y:S05]  /*31c0*/  @P5 BRA `(.L_x_50) ;  /* 0x00000000000c5947 */ /* 0x002fea0003800000 */
[----:B------:R-:W2:Y:S02]  /*31d0*/  LDG.E.U8 R102, desc[UR36][R88.64+0x1] ;  /* 0x0000012458667981 */ /* 0x000ea4000c1e1100 */
[----:B--2---:R-:W-:-:S05]  /*31e0*/  PRMT R80, R102, 0x8880, RZ ;  /* 0x0000888066507816 */ /* 0x004fca00000000ff */
[----:B------:R-:W-:-:S07]  /*31f0*/  IMAD R5, R80, R23, RZ ;  /* 0x0000001750057224 */ /* 0x000fce00078e02ff */
.L_x_50:
[----:B------:R-:W-:Y:S05]  /*3200*/  BSYNC B1 ;  /* 0x0000000000017941 */ /* 0x000fea0003800000 */
.L_x_49:
[----:B------:R-:W-:Y:S01]  /*3210*/  ISETP.LT.OR P6, PT, R3, 0x2, !P0 ;  /* 0x000000020300780c */ /* 0x000fe200047c1670 */
[----:B------:R-:W-:Y:S01]  /*3220*/  @!P5 IMAD R81, R81, R22, R5 ;  /* 0x000000165151d224 */ /* 0x000fe200078e0205 */
[----:B------:R-:W-:Y:S01]  /*3230*/  P2R R80, PR, RZ, 0x4 ;  /* 0x00000004ff507803 */ /* 0x000fe20000000000 */
[----:B------:R-:W-:Y:S01]  /*3240*/  BSSY B1, `(.L_x_51) ;  /* 0x000000d000017945 */ /* 0x000fe20003800000 */
[----:B------:R-:W-:-:S09]  /*3250*/  P2R R94, PR, RZ, 0x2 ;  /* 0x00000002ff5e7803 */ /* 0x000fd20000000000 */
[----:B------:R-:W-:-:S04]  /*3260*/  @!P6 IADD3 R92, P1, P2, R100, R14, R99 ;  /* 0x0000000e645ce210 */ /* 0x000fc80007a3e063 */
[----:B------:R-:W-:Y:S02]  /*3270*/  @!P6 IADD3.X R93, R97, R15, R96, P1, P2 ;  /* 0x0000000f615de210 */ /* 0x000fe40000fe4460 */
[----:B------:R-:W-:Y:S02]  /*3280*/  @!P5 IADD3 R90, P1, R14, R99, RZ ;  /* 0x000000630e5ad210 */ /* 0x000fe40007f3e0ff */
[----:B------:R-:W-:-:S03]  /*3290*/  ISETP.NE.AND P2, PT, R80, RZ, PT ;  /* 0x000000ff5000720c */ /* 0x000fc60003f45270 */
[----:B------:R-:W-:Y:S01]  /*32a0*/  @!P5 IMAD.X R91, R15, 0x1, R96, P1 ;  /* 0x000000010f5bd824 */ /* 0x000fe200008e0660 */
[----:B------:R-:W-:-:S04]  /*32b0*/  ISETP.NE.AND P1, PT, R94, RZ, PT ;  /* 0x000000ff5e00720c */ /* 0x000fc80003f25270 */
[----:B------:R1:W-:Y:S01]  /*32c0*/  @!P5 STG.E.U8 desc[UR36][R90.64+0x1], R81 ;  /* 0x000001515a00d986 */ /* 0x0003e2000c101124 */
[----:B------:R-:W-:Y:S08]  /*32d0*/  @P4 BRA `(.L_x_52) ;  /* 0x00000000000c4947 */ /* 0x000ff00003800000 */
[----:B------:R-:W2:Y:S02]  /*32e0*/  LDG.E.U8 R102, desc[UR36][R10.64] ;  /* 0x000000240a667981 */ /* 0x000ea4000c1e1100 */
[----:B--2---:R-:W-:-:S05]  /*32f0*/  PRMT R80, R102, 0x8880, RZ ;  /* 0x0000888066507816 */ /* 0x004fca00000000ff */
[----:B------:R-:W-:-:S07]  /*3300*/  IMAD R5, R80, R23, RZ ;  /* 0x0000001750057224 */ /* 0x000fce00078e02ff */
.L_x_52:
[----:B------:R-:W-:Y:S05]  /*3310*/  BSYNC B1 ;  /* 0x0000000000017941 */ /* 0x000fea0003800000 */
.L_x_51:
[----:B------:R-:W-:Y:S01]  /*3320*/  ISETP.LT.OR P5, PT, R3, 0x9, !P0 ;  /* 0x000000090300780c */ /* 0x000fe200047a1670 */
[----:B------:R-:W-:Y:S01]  /*3330*/  BSSY B1, `(.L_x_53) ;  /* 0x000000d000017945 */ /* 0x000fe20003800000 */
[----:B------:R-:W-:Y:S02]  /*3340*/  P2R R80, PR, RZ, 0x4 ;  /* 0x00000004ff507803 */ /* 0x000fe40000000000 */
[----:B-1----:R-:W-:-:S09]  /*3350*/  P2R R81, PR, RZ, 0x2 ;  /* 0x00000002ff517803 */ /* 0x002fd20000000000 */
[----:B------:R-:W-:-:S04]  /*3360*/  @!P5 IADD3 R123, P1, P2, R99, 0x8, R14 ;  /* 0x00000008637bd810 */ /* 0x000fc80007a3e00e */
[----:B------:R-:W-:Y:S02]  /*3370*/  @!P5 IADD3.X R130, R96, RZ, R15, P1, P2 ;  /* 0x000000ff6082d210 */ /* 0x000fe40000fe440f */
[----:B------:R-:W-:Y:S01]  /*3380*/  ISETP.NE.AND P1, PT, R81, RZ, PT ;  /* 0x000000ff5100720c */ /* 0x000fe20003f25270 */
[----:B------:R-:W-:Y:S01]  /*3390*/  @!P4 IMAD R81, R82, R22, R5 ;  /* 0x000000165251c224 */ /* 0x000fe200078e0205 */
[----:B------:R-:W-:-:S04]  /*33a0*/  ISETP.NE.AND P2, PT, R80, RZ, PT ;  /* 0x000000ff5000720c */ /* 0x000fc80003f45270 */
[----:B------:R1:W-:Y:S01]  /*33b0*/  @!P4 STG.E.U8 desc[UR36][R108.64], R81 ;  /* 0x000000516c00c986 */ /* 0x0003e2000c101124 */
[----:B------:R-:W-:Y:S08]  /*33c0*/  @P6 BRA `(.L_x_54) ;  /* 0x00000000000c6947 */ /* 0x000ff00003800000 */
[----:B------:R-:W2:Y:S02]  /*33d0*/  LDG.E.U8 R102, desc[UR36][R10.64+0x1] ;  /* 0x000001240a667981 */ /* 0x000ea4000c1e1100 */
[----:B--2---:R-:W-:-:S05]  /*33e0*/  PRMT R80, R102, 0x8880, RZ ;  /* 0x0000888066507816 */ /* 0x004fca00000000ff */
[----:B------:R-:W-:-:S07]  /*33f0*/  IMAD R5, R80, R23, RZ ;  /* 0x0000001750057224 */ /* 0x000fce00078e02ff */
.L_x_54:
[----:B------:R-:W-:Y:S05]  /*3400*/  BSYNC B1 ;  /* 0x0000000000017941 */ /* 0x000fea0003800000 */
.L_x_53:
[----:B------:R-:W-:Y:S01]  /*3410*/  @!P6 IMAD R83, R83, R22, R5 ;  /* 0x000000165353e224 */ /* 0x000fe200078e0205 */
[----:B------:R-:W-:Y:S01]  /*3420*/  ISETP.LT.OR P4, PT, R3, 0x9, !P1 ;  /* 0x000000090300780c */ /* 0x000fe20004f81670 */
[----:B------:R-:W-:Y:S01]  /*3430*/  BSSY B1, `(.L_x_55) ;  /* 0x000000a000017945 */ /* 0x000fe20003800000 */
[----:B------:R-:W-:Y:S02]  /*3440*/  P2R R82, PR, RZ, 0x1 ;  /* 0x00000001ff527803 */ /* 0x000fe40000000000 */
[----:B------:R2:W-:Y:S09]  /*3450*/  @!P6 STG.E.U8 desc[UR36][R92.64+0x1], R83 ;  /* 0x000001535c00e986 */ /* 0x0005f2000c101124 */
[----:B------:R-:W-:-:S05]  /*3460*/  @!P4 IADD3 R80, P0, R14, R99, RZ ;  /* 0x000000630e50c210 */ /* 0x000fca0007f1e0ff */
[----:B-1----:R-:W-:Y:S01]  /*3470*/  @!P4 IMAD.X R81, R15, 0x1, R96, P0 ;  /* 0x000000010f51c824 */ /* 0x002fe200000e0660 */
[----:B------:R-:W-:Y:S01]  /*3480*/  ISETP.NE.AND P0, PT, R82, RZ, PT ;  /* 0x000000ff5200720c */ /* 0x000fe20003f05270 */
[----:B--2---:R-:W-:-:S12]  /*3490*/  @P4 BRA `(.L_x_56) ;  /* 0x00000000000c4947 */ /* 0x004fd80003800000 */
[----:B------:R-:W2:Y:S02]  /*34a0*/  LDG.E.U8 R102, desc[UR36][R88.64+0x8] ;  /* 0x0000082458667981 */ /* 0x000ea4000c1e1100 */
[----:B--2---:R-:W-:-:S05]  /*34b0*/  PRMT R82, R102, 0x8880, RZ ;  /* 0x0000888066527816 */ /* 0x004fca00000000ff */
[----:B------:R-:W-:-:S07]  /*34c0*/  IMAD R5, R82, R23, RZ ;  /* 0x0000001752057224 */ /* 0x000fce00078e02ff */
.L_x_56:
[----:B------:R-:W-:Y:S05]  /*34d0*/  BSYNC B1 ;  /* 0x0000000000017941 */ /* 0x000fea0003800000 */
.L_x_55:
[----:B------:R-:W-:Y:S01]  /*34e0*/  @!P4 IMAD R83, R84, R22, R5 ;  /* 0x000000165453c224 */ /* 0x000fe200078e0205 */
[----:B------:R-:W-:Y:S01]  /*34f0*/  ISETP.LT.OR P6, PT, R3, 0xa, !P1 ;  /* 0x0000000a0300780c */ /* 0x000fe20004fc1670 */
[----:B------:R-:W-:Y:S01]  /*3500*/  BSSY B1, `(.L_x_57) ;  /* 0x0000008000017945 */ /* 0x000fe20003800000 */
[----:B------:R-:W-:Y:S02]  /*3510*/  LOP3.LUT R118, R118, 0xffffbfff, RZ, 0xc0, !PT ;  /* 0xffffbfff76767812 */ /* 0x000fe400078ec0ff */
[----:B------:R1:W-:Y:S09]  /*3520*/  @!P4 STG.E.U8 desc[UR36][R80.64+0x8], R83 ;  /* 0x000008535000c986 */ /* 0x0003f2000c101124 */
[----:B------:R-:W-:Y:S01]  /*3530*/  @P6 LOP3.LUT R118, R118, 0x4000, RZ, 0xfc, !PT ;  /* 0x0000400076766812 */ /* 0x000fe200078efcff */
[----:B------:R-:W-:Y:S06]  /*3540*/  @P6 BRA `(.L_x_58) ;  /* 0x00000000000c6947 */ /* 0x000fec0003800000 */
[----:B------:R-:W1:Y:S02]  /*3550*/  LDG.E.U8 R102, desc[UR36][R88.64+0x9] ;  /* 0x0000092458667981 */ /* 0x000e64000c1e1100 */
[----:B-1----:R-:W-:-:S05]  /*3560*/  PRMT R80, R102, 0x8880, RZ ;  /* 0x0000888066507816 */ /* 0x002fca00000000ff */
[----:B------:R-:W-:-:S07]  /*3570*/  IMAD R5, R80, R23, RZ ;  /* 0x0000001750057224 */ /* 0x000fce00078e02ff */
.L_x_58:
[----:B------:R-:W-:Y:S05]  /*3580*/  BSYNC B1 ;  /* 0x0000000000017941 */ /* 0x000fea0003800000 */
.L_x_57:
[----:B------:R-:W-:Y:S01]  /*3590*/  ISETP.LT.OR P6, PT, R3, 0xa, !P0 ;  /* 0x0000000a0300780c */ /* 0x000fe200047c1670 */
[----:B------:R-:W-:Y:S01]  /*35a0*/  IMAD.WIDE.U32 R104, R103, R104, R106 ;  /* 0x0000006867687225 */ /* 0x000fe200078e006a */
[----:B------:R-:W-:Y:S02]  /*35b0*/  P2R R131, PR, RZ, 0x20 ;  /* 0x00000020ff837803 */ /* 0x000fe40000000000 */
[----:B------:R-:W-:Y:S02]  /*35c0*/  P2R R132, PR, RZ, 0x8 ;  /* 0x00000008ff847803 */ /* 0x000fe40000000000 */
[----:B------:R-:W-:Y:S02]  /*35d0*/  P2R R133, PR, RZ, 0x4 ;  /* 0x00000004ff857803 */ /* 0x000fe40000000000 */
[----:B------:R-:W-:Y:S02]  /*35e0*/  P2R R134, PR, RZ, 0x2 ;  /* 0x00000002ff867803 */ /* 0x000fe40000000000 */
[----:B------:R-:W-:-:S02]  /*35f0*/  P2R R90, PR, RZ, 0x40 ;  /* 0x00000040ff5a7803 */ /* 0x000fc40000000000 */
[----:B------:R-:W-:Y:S02]  /*3600*/  LOP3.LUT R118, R118, 0xffffff7f, RZ, 0xc0, !PT ;  /* 0xffffff7f76767812 */ /* 0x000fe400078ec0ff */
[----:B------:R-:W-:-:S04]  /*3610*/  @!P6 IADD3 R119, P5, P4, R99, 0x9, R14 ;  /* 0x000000096377e810 */ /* 0x000fc80007cbe00e */
[----:B------:R-:W-:Y:S02]  /*3620*/  @!P6 IADD3.X R128, R96, RZ, R15, P5, P4 ;  /* 0x000000ff6080e210 */ /* 0x000fe40002fe840f */
[----:B------:R-:W-:Y:S02]  /*3630*/  ISETP.GE.AND P5, PT, R4, 0x109, PT ;  /* 0x000001090400780c */ /* 0x000fe40003fa6270 */
[C---:B------:R-:W-:Y:S02]  /*3640*/  ISETP.LT.OR P6, PT, R3.reuse, 0x12, !P0 ;  /* 0x000000120300780c */ /* 0x040fe400047c1670 */
[C---:B------:R-:W-:Y:S02]  /*3650*/  ISETP.LT.OR P3, PT, R3.reuse, 0x1, !P5 ;  /* 0x000000010300780c */ /* 0x040fe40006f61670 */
[----:B------:R-:W-:Y:S02]  /*3660*/  ISETP.LT.OR P2, PT, R3, 0x2, !P5 ;  /* 0x000000020300780c */ /* 0x000fe40006f41670 */
[----:B------:R-:W-:-:S09]  /*3670*/  P2R R84, PR, RZ, 0x8 ;  /* 0x00000008ff547803 */ /* 0x000fd20000000000 */
[----:B------:R-:W-:-:S04]  /*3680*/  @!P3 IADD3 R124, P1, P4, R100, R14, R101 ;  /* 0x0000000e647cb210 */ /* 0x000fc80007c3e065 */
[----:B------:R-:W-:Y:S02]  /*3690*/  @!P3 IADD3.X R125, R97, R15, R98, P1, P4 ;  /* 0x0000000f617db210 */ /* 0x000fe40000fe8462 */
[----:B------:R-:W-:-:S04]  /*36a0*/  @!P2 IADD3 R126, P1, P4, R100, R14, R101 ;  /* 0x0000000e647ea210 */ /* 0x000fc80007c3e065 */
[----:B------:R-:W-:Y:S02]  /*36b0*/  @!P2 IADD3.X R127, R97, R15, R98, P1, P4 ;  /* 0x0000000f617fa210 */ /* 0x000fe40000fe8462 */
[----:B------:R-:W-:-:S13]  /*36c0*/  ISETP.LT.OR P1, PT, R3, 0xa, !P5 ;  /* 0x0000000a0300780c */ /* 0x000fda0006f21670 */
[----:B------:R-:W-:-:S04]  /*36d0*/  @!P1 IADD3 R120, P3, P4, R100, R14, R101 ;  /* 0x0000000e64789210 */ /* 0x000fc80007c7e065 */
[----:B------:R-:W-:Y:S02]  /*36e0*/  @!P1 IADD3.X R121, R97, R15, R98, P3, P4 ;  /* 0x0000000f61799210 */ /* 0x000fe40001fe8462 */
[----:B------:R-:W-:-:S04]  /*36f0*/  @!P6 IADD3 R116, P3, P4, R100, R14, R99 ;  /* 0x0000000e6474e210 */ /* 0x000fc80007c7e063 */
[----:B------:R-:W-:Y:S02]  /*3700*/  @!P6 IADD3.X R117, R97, R15, R96, P3, P4 ;  /* 0x0000000f6175e210 */ /* 0x000fe40001fe8460 */
[----:B------:R-:W-:-:S13]  /*3710*/  ISETP.LT.OR P6, PT, R3, 0x19, !P0 ;  /* 0x000000190300780c */ /* 0x000fda00047c1670 */
[----:B------:R-:W-:-:S04]  /*3720*/  @!P6 IADD3 R114, P3, P4, R100, R14, R99 ;  /* 0x0000000e6472e210 */ /* 0x000fc80007c7e063 */
[----:B------:R-:W-:Y:S02]  /*3730*/  @!P6 IADD3.X R115, R97, R15, R96, P3, P4 ;  /* 0x0000000f6173e210 */ /* 0x000fe40001fe8460 */
[----:B------:R-:W-:-:S13]  /*3740*/  ISETP.LT.OR P6, PT, R3, 0x1a, !P0 ;  /* 0x0000001a0300780c */ /* 0x000fda00047c1670 */
[----:B------:R-:W-:-:S04]  /*3750*/  @!P6 IADD3 R112, P3, P4, R100, R14, R99 ;  /* 0x0000000e6470e210 */ /* 0x000fc80007c7e063 */
[----:B------:R-:W-:Y:S02]  /*3760*/  @!P6 IADD3.X R113, R97, R15, R96, P3, P4 ;  /* 0x0000000f6171e210 */ /* 0x000fe40001fe8460 */
[----:B------:R-:W-:-:S13]  /*3770*/  ISETP.LT.OR P6, PT, R3, 0x11, !P5 ;  /* 0x000000110300780c */ /* 0x000fda0006fc1670 */
[----:B------:R-:W-:Y:S02]  /*3780*/  @!P6 IADD3 R110, P3, P4, R100, R14, R101 ;  /* 0x0000000e646ee210 */ /* 0x000fe40007c7e065 */
[----:B------:R-:W-:Y:S02]  /*3790*/  @P6 LOP3.LUT R118, R118, 0x80, RZ, 0xfc, !PT ;  /* 0x0000008076766812 */ /* 0x000fe400078efcff */
[----:B------:R-:W-:Y:S02]  /*37a0*/  @!P6 IADD3.X R111, R97, R15, R98, P3, P4 ;  /* 0x0000000f616fe210 */ /* 0x000fe40001fe8462 */
[----:B------:R-:W-:Y:S02]  /*37b0*/  ISETP.LT.OR P6, PT, R3, 0x12, !P5 ;  /* 0x000000120300780c */ /* 0x000fe40006fc1670 */
[----:B------:R-:W-:-:S11]  /*37c0*/  LOP3.LUT R118, R118, 0xffffffbf, RZ, 0xc0, !PT ;  /* 0xffffffbf76767812 */ /* 0x000fd600078ec0ff */
        /* <DEDUP_REMOVED lines=8> */
[C---:B------:R-:W-:Y:S02]  /*3850*/  ISETP.LT.OR P4, PT, R3.reuse, 0x1a, !P5 ;  /* 0x0000001a0300780c */ /* 0x040fe40006f81670 */
[----:B------:R-:W-:Y:S02]  /*3860*/  ISETP.LT.OR P6, PT, R3, 0x21, !P0 ;  /* 0x000000210300780c */ /* 0x000fe400047c1670 */
[----:B------:R-:W-:-:S09]  /*3870*/  P2R R129, PR, RZ, 0x10 ;  /* 0x00000010ff817803 */ /* 0x000fd20000000000 */
[----:B------:R-:W-:-:S04]  /*3880*/  @!P4 IADD3 R92, P3, P5, R100, R14, R101 ;  /* 0x0000000e645cc210 */ /* 0x000fc80007d7e065 */
[CC--:B------:R-:W-:Y:S02]  /*3890*/  @!P4 IADD3.X R93, R97.reuse, R15.reuse, R98, P3, P5 ;  /* 0x0000000f615dc210 */ /* 0x0c0fe40001fea462 */
[----:B------:R-:W-:Y:S02]  /*38a0*/  @!P6 IADD3 R82, P3, P5, R100, R14, R99 ;  /* 0x0000000e6452e210 */ /* 0x000fe40007d7e063 */
[----:B------:R-:W-:Y:S02]  /*38b0*/  LOP3.LUT P4, RZ, R118, 0x4000, RZ, 0xc0, !PT ;  /* 0x0000400076ff7812 */ /* 0x000fe4000788c0ff */
[----:B-1----:R-:W-:Y:S02]  /*38c0*/  @!P6 IADD3.X R83, R97, R15, R96, P3, P5 ;  /* 0x0000000f6153e210 */ /* 0x002fe40001fea460 */
[----:B------:R-:W-:-:S09]  /*38d0*/  ISETP.LT.OR P3, PT, R3, 0x22, !P0 ;  /* 0x000000220300780c */ /* 0x000fd20004761670 */
[----:B------:R-:W-:-:S04]  /*38e0*/  @!P4 IMAD R85, R85, R22, R5 ;  /* 0x000000165555c224 */ /* 0x000fc800078e0205 */
[----:B------:R-:W-:-:S04]  /*38f0*/  @!P3 IADD3 R80, P5, P6, R100, R14, R99 ;  /* 0x0000000e6450b210 */ /* 0x000fc80007ebe063 */
[----:B------:R-:W-:Y:S02]  /*3900*/  @!P3 IADD3.X R81, R97, R15, R96, P5, P6 ;  /* 0x0000000f6151b210 */ /* 0x000fe40002fec460 */
[----:B------:R-:W-:Y:S02]  /*3910*/  IADD3 R20, P5, R104, R20, RZ ;  /* 0x0000001468147210 */ /* 0x000fe40007fbe0ff */
[----:B------:R-:W-:Y:S02]  /*3920*/  ISETP.NE.AND P6, PT, R90, RZ, PT ;  /* 0x000000ff5a00720c */ /* 0x000fe40003fc5270 */
[----:B------:R-:W-:Y:S02]  /*3930*/  IADD3.X R21, R21, R105, R122, P5, !PT ;  /* 0x0000006915157210 */ /* 0x000fe40002ffe47a */
[----:B------:R-:W-:Y:S02]  /*3940*/  IADD3 R90, P5, R14, R99, RZ ;  /* 0x000000630e5a7210 */ /* 0x000fe40007fbe0ff */
[----:B------:R-:W-:-:S03]  /*3950*/  ISETP.NE.AND P3, PT, R84, RZ, PT ;  /* 0x000000ff5400720c */ /* 0x000fc60003f65270 */
[----:B------:R-:W-:Y:S01]  /*3960*/  IMAD.X R91, R15, 0x1, R96, P5 ;  /* 0x000000010f5b7824 */ /* 0x000fe200028e0660 */
[----:B------:R-:W-:-:S04]  /*3970*/  ISETP.NE.AND P5, PT, R131, RZ, PT ;  /* 0x000000ff8300720c */ /* 0x000fc80003fa5270 */
[----:B------:R1:W-:Y:S09]  /*3980*/  @!P4 STG.E.U8 desc[UR36][R90.64+0x9], R85 ;  /* 0x000009555a00c986 */ /* 0x0003f2000c101124 */
[----:B------:R-:W2:Y:S01]  /*3990*/  @!P5 LDG.E.U8 R102, desc[UR36][R10.64+0x8] ;  /* 0x000008240a66d981 */ /* 0x000ea2000c1e1100 */
[----:B------:R-:W-:-:S05]  /*39a0*/  @!P5 IADD3 R104, P4, R123, R100, RZ ;  /* 0x000000647b68d210 */ /* 0x000fca0007f9e0ff */
[----:B------:R-:W-:Y:S01]  /*39b0*/  @!P5 IMAD.X R105, R130, 0x1, R97, P4 ;  /* 0x000000018269d824 */ /* 0x000fe200020e0661 */
[----:B--2---:R-:W-:-:S05]  /*39c0*/  @!P5 PRMT R84, R102, 0x8880, RZ ;  /* 0x000088806654d816 */ /* 0x004fca00000000ff */
[----:B------:R-:W-:-:S04]  /*39d0*/  @!P5 IMAD R5, R84, R23, RZ ;  /* 0x000000175405d224 */ /* 0x000fc800078e02ff */
[----:B------:R-:W-:-:S05]  /*39e0*/  @!P5 IMAD R103, R86, R22, R5 ;  /* 0x000000165667d224 */ /* 0x000fca00078e0205 */
[----:B------:R2:W-:Y:S04]  /*39f0*/  @!P5 STG.E.U8 desc[UR36][R104.64], R103 ;  /* 0x000000676800d986 */ /* 0x0005e8000c101124 */
[----:B------:R-:W3:Y:S01]  /*3a00*/  @!P6 LDG.E.U8 R102, desc[UR36][R10.64+0x9] ;  /* 0x000009240a66e981 */ /* 0x000ee2000c1e1100 */
[----:B------:R-:W-:-:S05]  /*3a10*/  @!P6 IADD3 R106, P5, R119, R100, RZ ;  /* 0x00000064776ae210 */ /* 0x000fca0007fbe0ff */
[----:B------:R-:W-:Y:S01]  /*3a20*/  @!P6 IMAD.X R107, R128, 0x1, R97, P5 ;  /* 0x00000001806be824 */ /* 0x000fe200028e0661 */
[----:B---3--:R-:W-:-:S05]  /*3a30*/  @!P6 PRMT R84, R102, 0x8880, RZ ;  /* 0x000088806654e816 */ /* 0x008fca00000000ff */
[----:B------:R-:W-:Y:S01]  /*3a40*/  @!P6 IMAD R5, R84, R23, RZ ;  /* 0x000000175405e224 */ /* 0x000fe200078e02ff */
[----:B------:R-:W-:-:S03]  /*3a50*/  IADD3 R84, P5, R14, R101, RZ ;  /* 0x000000650e547210 */ /* 0x000fc60007fbe0ff */
[----:B------:R-:W-:Y:S02]  /*3a60*/  @!P6 IMAD R87, R87, R22, R5 ;  /* 0x000000165757e224 */ /* 0x000fe400078e0205 */
[----:B-1----:R-:W-:Y:S01]  /*3a70*/  IMAD.X R85, R15, 0x1, R98, P5 ;  /* 0x000000010f557824 */ /* 0x002fe200028e0662 */
[----:B------:R-:W-:Y:S02]  /*3a80*/  ISETP.GE.AND P5, PT, R4, 0x101, PT ;  /* 0x000001010400780c */ /* 0x000fe40003fa6270 */
[----:B------:R1:W-:Y:S02]  /*3a90*/  @!P6 STG.E.U8 desc[UR36][R106.64], R87 ;  /* 0x000000576a00e986 */ /* 0x0003e4000c101124 */
[----:B------:R-:W-:-:S13]  /*3aa0*/  ISETP.LT.OR P6, PT, R3, 0x1, !P5 ;  /* 0x000000010300780c */ /* 0x000fda0006fc1670 */
[----:B------:R-:W3:Y:S02]  /*3ab0*/  @!P6 LDG.E.U8 R102, desc[UR36][R20.64] ;  /* 0x000000241466e981 */ /* 0x000ee4000c1e1100 */
[----:B---3--:R-:W-:-:S05]  /*3ac0*/  @!P6 PRMT R86, R102, 0x8880, RZ ;  /* 0x000088806656e816 */ /* 0x008fca00000000ff */
[----:B------:R-:W-:-:S04]  /*3ad0*/  @!P6 IMAD R5, R86, R23, RZ ;  /* 0x000000175605e224 */ /* 0x000fc800078e02ff */
[----:B--2---:R-:W-:-:S05]  /*3ae0*/  @!P6 IMAD R103, R72, R22, R5 ;  /* 0x000000164867e224 */ /* 0x004fca00078e0205 */
[----:B------:R-:W-:Y:S01]  /*3af0*/  @!P6 STG.E.U8 desc[UR36][R84.64], R103 ;  /* 0x000000675400e986 */ /* 0x000fe2000c101124 */
[----:B------:R-:W-:-:S13]  /*3b00*/  ISETP.LT.OR P6, PT, R3, 0x2, !P5 ;  /* 0x000000020300780c */ /* 0x000fda0006fc1670 */
[----:B------:R-:W2:Y:S02]  /*3b10*/  @!P6 LDG.E.U8 R102, desc[UR36][R20.64+0x1] ;  /* 0x000001241466e981 */ /* 0x000ea4000c1e1100 */
[----:B--2---:R-:W-:-:S05]  /*3b20*/  @!P6 PRMT R72, R102, 0x8880, RZ ;  /* 0x000088806648e816 */ /* 0x004fca00000000ff */
[----:B------:R-:W-:-:S04]  /*3b30*/  @!P6 IMAD R5, R72, R23, RZ ;  /* 0x000000174805e224 */ /* 0x000fc800078e02ff */
[----:B------:R-:W-:-:S05]  /*3b40*/  @!P6 IMAD R73, R73, R22, R5 ;  /* 0x000000164949e224 */ /* 0x000fca00078e0205 */
[----:B------:R-:W-:Y:S04]  /*3b50*/  @!P6 STG.E.U8 desc[UR36][R84.64+0x1], R73 ;  /* 0x000001495400e986 */ /* 0x000fe8000c101124 */
[----:B------:R-:W2:Y:S02]  /*3b60*/  @!P3 LDG.E.U8 R102, desc[UR36][R12.64] ;  /* 0x000000240c66b981 */ /* 0x000ea4000c1e1100 */
[----:B--2---:R-:W-:-:S05]  /*3b70*/  @!P3 PRMT R72, R102, 0x8880, RZ ;  /* 0x000088806648b816 */ /* 0x004fca00000000ff */
[----:B------:R-:W-:-:S04]  /*3b80*/  @!P3 IMAD R5, R72, R23, RZ ;  /* 0x000000174805b224 */ /* 0x000fc800078e02ff */
[----:B-1----:R-:W-:-:S05]  /*3b90*/  @!P3 IMAD R87, R74, R22, R5 ;  /* 0x000000164a57b224 */ /* 0x002fca00078e0205 */
[----:B------:R1:W-:Y:S04]  /*3ba0*/  @!P3 STG.E.U8 desc[UR36][R124.64], R87 ;  /* 0x000000577c00b986 */ /* 0x0003e8000c101124 */
[----:B------:R-:W2:Y:S01]  /*3bb0*/  @!P2 LDG.E.U8 R102, desc[UR36][R12.64+0x1] ;  /* 0x000001240c66a981 */ /* 0x000ea2000c1e1100 */
[----:B------:R-:W-:Y:S02]  /*3bc0*/  ISETP.LT.OR P6, PT, R3, 0x9, !P5 ;  /* 0x000000090300780c */ /* 0x000fe40006fc1670 */
[----:B--2---:R-:W-:-:S05]  /*3bd0*/  @!P2 PRMT R72, R102, 0x8880, RZ ;  /* 0x000088806648a816 */ /* 0x004fca00000000ff */
[----:B------:R-:W-:-:S04]  /*3be0*/  @!P2 IMAD R5, R72, R23, RZ ;  /* 0x000000174805a224 */ /* 0x000fc800078e02ff */
[----:B------:R-:W-:-:S05]  /*3bf0*/  @!P2 IMAD R75, R75, R22, R5 ;  /* 0x000000164b4ba224 */ /* 0x000fca00078e0205 */
[----:B------:R2:W-:Y:S04]  /*3c00*/  @!P2 STG.E.U8 desc[UR36][R126.64+0x1], R75 ;  /* 0x0000014b7e00a986 */ /* 0x0005e8000c101124 */
[----:B------:R-:W3:Y:S02]  /*3c10*/  @!P6 LDG.E.U8 R102, desc[UR36][R20.64+0x8] ;  /* 0x000008241466e981 */ /* 0x000ee4000c1e1100 */
[----:B---3--:R-:W-:-:S05]  /*3c20*/  @!P6 PRMT R72, R102, 0x8880, RZ ;  /* 0x000088806648e816 */ /* 0x008fca00000000ff */
[----:B------:R-:W-:-:S04]  /*3c30*/  @!P6 IMAD R5, R72, R23, RZ ;  /* 0x000000174805e224 */ /* 0x000fc800078e02ff */
[----:B-1----:R-:W-:-:S05]  /*3c40*/  @!P6 IMAD R87, R76, R22, R5 ;  /* 0x000000164c57e224 */ /* 0x002fca00078e0205 */
[----:B------:R-:W-:Y:S01]  /*3c50*/  @!P6 STG.E.U8 desc[UR36][R84.64+0x8], R87 ;  /* 0x000008575400e986 */ /* 0x000fe2000c101124 */
[----:B------:R-:W-:-:S13]  /*3c60*/  ISETP.LT.OR P6, PT, R3, 0xa, !P5 ;  /* 0x0000000a0300780c */ /* 0x000fda0006fc1670 */
[----:B------:R-:W3:Y:S01]  /*3c70*/  @!P6 LDG.E.U8 R102, desc[UR36][R20.64+0x9] ;  /* 0x000009241466e981 */ /* 0x000ee2000c1e1100 */
[----:B------:R-:W-:Y:S02]  /*3c80*/  ISETP.GE.AND P4, PT, R4, 0x109, PT ;  /* 0x000001090400780c */ /* 0x000fe40003f86270 */
[----:B---3--:R-:W-:-:S05]  /*3c90*/  @!P6 PRMT R72, R102, 0x8880, RZ ;  /* 0x000088806648e816 */ /* 0x008fca00000000ff */
[----:B------:R-:W-:-:S04]  /*3ca0*/  @!P6 IMAD R5, R72, R23, RZ ;  /* 0x000000174805e224 */ /* 0x000fc800078e02ff */
[----:B------:R-:W-:-:S05]  /*3cb0*/  @!P6 IMAD R77, R77, R22, R5 ;  /* 0x000000164d4de224 */ /* 0x000fca00078e0205 */
[----:B------:R-:W-:Y:S01]  /*3cc0*/  @!P6 STG.E.U8 desc[UR36][R84.64+0x9], R77 ;  /* 0x0000094d5400e986 */ /* 0x000fe2000c101124 */
[----:B------:R-:W-:-:S13]  /*3cd0*/  ISETP.LT.OR P6, PT, R3, 0x9, !P4 ;  /* 0x000000090300780c */ /* 0x000fda00067c1670 */
[----:B------:R-:W3:Y:S01]  /*3ce0*/  @!P6 LDG.E.U8 R102, desc[UR36][R12.64+0x8] ;  /* 0x000008240c66e981 */ /* 0x000ee2000c1e1100 */
[----:B------:R-:W-:-:S05]  /*3cf0*/  @!P6 IADD3 R72, P4, R100, R84, RZ ;  /* 0x000000546448e210 */ /* 0x000fca0007f9e0ff */
[----:B------:R-:W-:Y:S01]  /*3d00*/  @!P6 IMAD.X R73, R97, 0x1, R85, P4 ;  /* 0x000000016149e824 */ /* 0x000fe200020e0655 */
[----:B---3--:R-:W-:-:S05]  /*3d10*/  @!P6 PRMT R74, R102, 0x8880, RZ ;  /* 0x00008880664ae816 */ /* 0x008fca00000000ff */
[----:B------:R-:W-:-:S04]  /*3d20*/  @!P6 IMAD R5, R74, R23, RZ ;  /* 0x000000174a05e224 */ /* 0x000fc800078e02ff */
[----:B--2---:R-:W-:-:S05]  /*3d30*/  @!P6 IMAD R75, R78, R22, R5 ;  /* 0x000000164e4be224 */ /* 0x004fca00078e0205 */
[----:B------:R1:W-:Y:S04]  /*3d40*/  @!P6 STG.E.U8 desc[UR36][R72.64+0x8], R75 ;  /* 0x0000084b4800e986 */ /* 0x0003e8000c101124 */
[----:B------:R-:W2:Y:S01]  /*3d50*/  @!P1 LDG.E.U8 R102, desc[UR36][R12.64+0x9] ;  /* 0x000009240c669981 */ /* 0x000ea2000c1e1100 */
[----:B------:R-:W-:-:S04]  /*3d60*/  ISETP.NE.AND P3, PT, R132, RZ, PT ;  /* 0x000000ff8400720c */ /* 0x000fc80003f65270 */
[----:B------:R-:W-:Y:S02]  /*3d70*/  ISETP.LT.OR P6, PT, R3, 0x11, !P3 ;  /* 0x000000110300780c */ /* 0x000fe40005fc1670 */
        /* <DEDUP_REMOVED lines=8> */
[----:B------:R1:W-:Y:S01]  /*3e00*/  @!P6 STG.E.U8 desc[UR36][R14.64+0x10], R73 ;  /* 0x000010490e00e986 */ /* 0x0003e2000c101124 */
[----:B------:R-:W-:-:S13]  /*3e10*/  ISETP.LT.OR P6, PT, R3, 0x12, !P3 ;  /* 0x000000120300780c */ /* 0x000fda0005fc1670 */
[----:B------:R-:W2:Y:S01]  /*3e20*/  @!P6 LDG.E.U8 R102, desc[UR36][R6.64+0x11] ;  /* 0x000011240666e981 */ /* 0x000ea2000c1e1100 */
[----:B------:R-:W-:Y:S02]  /*3e30*/  ISETP.NE.AND P2, PT, R133, RZ, PT ;  /* 0x000000ff8500720c */ /* 0x000fe40003f45270 */
[----:B--2---:R-:W-:-:S05]  /*3e40*/  @!P6 PRMT R64, R102, 0x8880, RZ ;  /* 0x000088806640e816 */ /* 0x004fca00000000ff */
[----:B------:R-:W-:-:S04]  /*3e50*/  @!P6 IMAD R5, R64, R23, RZ ;  /* 0x000000174005e224 */ /* 0x000fc800078e02ff */
[----:B------:R-:W-:-:S05]  /*3e60*/  @!P6 IMAD R75, R65, R22, R5 ;  /* 0x00000016414be224 */ /* 0x000fca00078e0205 */
[----:B------:R-:W-:Y:S01]  /*3e70*/  @!P6 STG.E.U8 desc[UR36][R14.64+0x11], R75 ;  /* 0x0000114b0e00e986 */ /* 0x000fe2000c101124 */
[----:B------:R-:W-:-:S13]  /*3e80*/  ISETP.LT.OR P6, PT, R3, 0x11, !P2 ;  /* 0x000000110300780c */ /* 0x000fda00057c1670 */
[----:B------:R-:W2:Y:S01]  /*3e90*/  @!P6 LDG.E.U8 R102, desc[UR36][R8.64+0x10] ;  /* 0x000010240866e981 */ /* 0x000ea2000c1e1100 */
[----:B------:R-:W-:-:S05]  /*3ea0*/  @!P6 IADD3 R64, P4, R14, R100, RZ ;  /* 0x000000640e40e210 */ /* 0x000fca0007f9e0ff */
[----:B------:R-:W-:Y:S01]  /*3eb0*/  @!P6 IMAD.X R65, R15, 0x1, R97, P4 ;  /* 0x000000010f41e824 */ /* 0x000fe200020e0661 */
[----:B--2---:R-:W-:-:S05]  /*3ec0*/  @!P6 PRMT R72, R102, 0x8880, RZ ;  /* 0x000088806648e816 */ /* 0x004fca00000000ff */
[----:B------:R-:W-:-:S04]  /*3ed0*/  @!P6 IMAD R5, R72, R23, RZ ;  /* 0x000000174805e224 */ /* 0x000fc800078e02ff */
[----:B------:R-:W-:-:S05]  /*3ee0*/  @!P6 IMAD R77, R66, R22, R5 ;  /* 0x00000016424de224 */ /* 0x000fca00078e0205 */
[----:B------:R2:W-:Y:S01]  /*3ef0*/  @!P6 STG.E.U8 desc[UR36][R64.64+0x10], R77 ;  /* 0x0000104d4000e986 */ /* 0x0005e2000c101124 */
[----:B------:R-:W-:-:S13]  /*3f00*/  ISETP.LT.OR P6, PT, R3, 0x12, !P2 ;  /* 0x000000120300780c */ /* 0x000fda00057c1670 */
[----:B------:R-:W3:Y:S01]  /*3f10*/  @!P6 LDG.E.U8 R102, desc[UR36][R8.64+0x11] ;  /* 0x000011240866e981 */ /* 0x000ee2000c1e1100 */
[----:B------:R-:W-:-:S05]  /*3f20*/  @!P6 IADD3 R72, P4, R14, R100, RZ ;  /* 0x000000640e48e210 */ /* 0x000fca0007f9e0ff */
[----:B-1----:R-:W-:Y:S01]  /*3f30*/  @!P6 IMAD.X R73, R15, 0x1, R97, P4 ;  /* 0x000000010f49e824 */ /* 0x002fe200020e0661 */
[----:B---3--:R-:W-:-:S05]  /*3f40*/  @!P6 PRMT R66, R102, 0x8880, RZ ;  /* 0x000088806642e816 */ /* 0x008fca00000000ff */
[----:B------:R-:W-:-:S04]  /*3f50*/  @!P6 IMAD R5, R66, R23, RZ ;  /* 0x000000174205e224 */ /* 0x000fc800078e02ff */
[----:B------:R-:W-:-:S05]  /*3f60*/  @!P6 IMAD R67, R67, R22, R5 ;  /* 0x000000164343e224 */ /* 0x000fca00078e0205 */
[----:B------:R1:W-:Y:S01]  /*3f70*/  @!P6 STG.E.U8 desc[UR36][R72.64+0x11], R67 ;  /* 0x000011434800e986 */ /* 0x0003e2000c101124 */
[----:B------:R-:W-:-:S13]  /*3f80*/  ISETP.LT.OR P6, PT, R3, 0x19, !P3 ;  /* 0x000000190300780c */ /* 0x000fda0005fc1670 */
[----:B------:R-:W2:Y:S02]  /*3f90*/  @!P6 LDG.E.U8 R102, desc[UR36][R6.64+0x18] ;  /* 0x000018240666e981 */ /* 0x000ea4000c1e1100 */
[----:B--2---:R-:W-:-:S05]  /*3fa0*/  @!P6 PRMT R64, R102, 0x8880, RZ ;  /* 0x000088806640e816 */ /* 0x004fca00000000ff */
[----:B------:R-:W-:-:S04]  /*3fb0*/  @!P6 IMAD R5, R64, R23, RZ ;  /* 0x000000174005e224 */ /* 0x000fc800078e02ff */
[----:B------:R-:W-:-:S05]  /*3fc0*/  @!P6 IMAD R75, R68, R22, R5 ;  /* 0x00000016444be224 */ /* 0x000fca00078e0205 */
[----:B------:R-:W-:Y:S01]  /*3fd0*/  @!P6 STG.E.U8 desc[UR36][R14.64+0x18], R75 ;  /* 0x0000184b0e00e986 */ /* 0x000fe2000c101124 */
[----:B------:R-:W-:-:S13]  /*3fe0*/  ISETP.LT.OR P6, PT, R3, 0x1a, !P3 ;  /* 0x0000001a0300780c */ /* 0x000fda0005fc1670 */
[----:B------:R-:W2:Y:S02]  /*3ff0*/  @!P6 LDG.E.U8 R102, desc[UR36][R6.64+0x19] ;  /* 0x000019240666e981 */ /* 0x000ea4000c1e1100 */
        /* <DEDUP_REMOVED lines=10> */
[----:B-1----:R-:W-:-:S05]  /*40a0*/  @!P6 IMAD R73, R70, R22, R5 ;  /* 0x000000164649e224 */ /* 0x002fca00078e0205 */
[----:B------:R1:W-:Y:S01]  /*40b0*/  @!P6 STG.E.U8 desc[UR36][R64.64+0x18], R73 ;  /* 0x000018494000e986 */ /* 0x0003e2000c101124 */
[----:B------:R-:W-:-:S13]  /*40c0*/  ISETP.LT.OR P6, PT, R3, 0x1a, !P2 ;  /* 0x0000001a0300780c */ /* 0x000fda00057c1670 */
[----:B------:R-:W2:Y:S01]  /*40d0*/  @!P6 LDG.E.U8 R102, desc[UR36][R8.64+0x19] ;  /* 0x000019240866e981 */ /* 0x000ea2000c1e1100 */
[----:B------:R-:W-:Y:S02]  /*40e0*/  @!P6 IADD3 R66, P4, R14, R100, RZ ;  /* 0x000000640e42e210 */ /* 0x000fe40007f9e0ff */
[----:B------:R-:W-:-:S03]  /*40f0*/  ISETP.NE.AND P1, PT, R134, RZ, PT ;  /* 0x000000ff8600720c */ /* 0x000fc60003f25270 */
[----:B------:R-:W-:Y:S01]  /*4100*/  @!P6 IMAD.X R67, R15, 0x1, R97, P4 ;  /* 0x000000010f43e824 */ /* 0x000fe200020e0661 */
[----:B--2---:R-:W-:-:S05]  /*4110*/  @!P6 PRMT R68, R102, 0x8880, RZ ;  /* 0x000088806644e816 */ /* 0x004fca00000000ff */
[----:B------:R-:W-:-:S04]  /*4120*/  @!P6 IMAD R5, R68, R23, RZ ;  /* 0x000000174405e224 */ /* 0x000fc800078e02ff */
[----:B------:R-:W-:-:S05]  /*4130*/  @!P6 IMAD R71, R71, R22, R5 ;  /* 0x000000164747e224 */ /* 0x000fca00078e0205 */
[----:B------:R2:W-:Y:S01]  /*4140*/  @!P6 STG.E.U8 desc[UR36][R66.64+0x19], R71 ;  /* 0x000019474200e986 */ /* 0x0005e2000c101124 */
[----:B------:R-:W-:-:S13]  /*4150*/  ISETP.LT.OR P6, PT, R3, 0x11, !P1 ;  /* 0x000000110300780c */ /* 0x000fda0004fc1670 */
[----:B------:R-:W1:Y:S02]  /*4160*/  @!P6 LDG.E.U8 R102, desc[UR36][R88.64+0x10] ;  /* 0x000010245866e981 */ /* 0x000e64000c1e1100 */
[----:B-1----:R-:W-:-:S05]  /*4170*/  @!P6 PRMT R64, R102, 0x8880, RZ ;  /* 0x000088806640e816 */ /* 0x002fca00000000ff */
[----:B------:R-:W-:-:S04]  /*4180*/  @!P6 IMAD R5, R64, R23, RZ ;  /* 0x000000174005e224 */ /* 0x000fc800078e02ff */
[----:B------:R-:W-:-:S05]  /*4190*/  @!P6 IMAD R65, R56, R22, R5 ;  /* 0x000000163841e224 */ /* 0x000fca00078e0205 */
[----:B------:R1:W-:Y:S01]  /*41a0*/  @!P6 STG.E.U8 desc[UR36][R90.64+0x10], R65 ;  /* 0x000010415a00e986 */ /* 0x0003e2000c101124 */
[----:B------:R-:W-:-:S13]  /*41b0*/  ISETP.LT.OR P6, PT, R3, 0x12, !P1 ;  /* 0x000000120300780c */ /* 0x000fda0004fc1670 */
[----:B------:R-:W3:Y:S02]  /*41c0*/  @!P6 LDG.E.U8 R102, desc[UR36][R88.64+0x11] ;  /* 0x000011245866e981 */ /* 0x000ee4000c1e1100 */
[----:B---3--:R-:W-:-:S05]  /*41d0*/  @!P6 PRMT R56, R102, 0x8880, RZ ;  /* 0x000088806638e816 */ /* 0x008fca00000000ff */
[----:B------:R-:W-:-:S04]  /*41e0*/  @!P6 IMAD R5, R56, R23, RZ ;  /* 0x000000173805e224 */ /* 0x000fc800078e02ff */
[----:B--2---:R-:W-:-:S05]  /*41f0*/  @!P6 IMAD R67, R57, R22, R5 ;  /* 0x000000163943e224 */ /* 0x004fca00078e0205 */
[----:B------:R-:W-:Y:S01]  /*4200*/  @!P6 STG.E.U8 desc[UR36][R90.64+0x11], R67 ;  /* 0x000011435a00e986 */ /* 0x000fe2000c101124 */
[----:B------:R-:W-:-:S13]  /*4210*/  ISETP.LT.OR P6, PT, R3, 0x11, !P0 ;  /* 0x000000110300780c */ /* 0x000fda00047c1670 */
[----:B------:R-:W2:Y:S01]  /*4220*/  @!P6 LDG.E.U8 R102, desc[UR36][R10.64+0x10] ;  /* 0x000010240a66e981 */ /* 0x000ea2000c1e1100 */
[----:B------:R-:W-:-:S05]  /*4230*/  @!P6 IADD3 R56, P4, R100, R90, RZ ;  /* 0x0000005a6438e210 */ /* 0x000fca0007f9e0ff */
[----:B------:R-:W-:Y:S01]  /*4240*/  @!P6 IMAD.X R57, R97, 0x1, R91, P4 ;  /* 0x000000016139e824 */ /* 0x000fe200020e065b */
[----:B------:R-:W-:Y:S02]  /*4250*/  ISETP.LT.OR P4, PT, R3, 0x12, !P0 ;  /* 0x000000120300780c */ /* 0x000fe40004781670 */
        /* <DEDUP_REMOVED lines=17> */
[----:B------:R-:W-:Y:S02]  /*4370*/  P2R R76, PR, RZ, 0x20 ;  /* 0x00000020ff4c7803 */ /* 0x000fe40000000000 */
[----:B------:R-:W-:Y:S02]  /*4380*/  ISETP.LT.OR P5, PT, R3, 0x19, !P0 ;  /* 0x000000190300780c */ /* 0x000fe400047a1670 */
[----:B--2---:R-:W-:-:S05]  /*4390*/  @!P6 PRMT R56, R102, 0x8880, RZ ;  /* 0x000088806638e816 */ /* 0x004fca00000000ff */
[----:B------:R-:W-:-:S04]  /*43a0*/  @!P6 IMAD R5, R56, R23, RZ ;  /* 0x000000173805e224 */ /* 0x000fc800078e02ff */
[----:B------:R-:W-:-:S05]  /*43b0*/  @!P6 IMAD R61, R61, R22, R5 ;  /* 0x000000163d3de224 */ /* 0x000fca00078e0205 */
[----:B------:R-:W-:Y:S04]  /*43c0*/  @!P6 STG.E.U8 desc[UR36][R90.64+0x19], R61 ;  /* 0x0000193d5a00e986 */ /* 0x000fe8000c101124 */
[----:B------:R-:W2:Y:S01]  /*43d0*/  @!P5 LDG.E.U8 R102, desc[UR36][R10.64+0x18] ;  /* 0x000018240a66d981 */ /* 0x000ea2000c1e1100 */
[----:B------:R-:W-:Y:S02]  /*43e0*/  ISETP.LT.OR P6, PT, R3, 0x1a, !P0 ;  /* 0x0000001a0300780c */ /* 0x000fe400047c1670 */
[----:B--2---:R-:W-:-:S05]  /*43f0*/  @!P5 PRMT R56, R102, 0x8880, RZ ;  /* 0x000088806638d816 */ /* 0x004fca00000000ff */
[----:B------:R-:W-:-:S04]  /*4400*/  @!P5 IMAD R5, R56, R23, RZ ;  /* 0x000000173805d224 */ /* 0x000fc800078e02ff */
[----:B-1----:R-:W-:-:S05]  /*4410*/  @!P5 IMAD R57, R62, R22, R5 ;  /* 0x000000163e39d224 */ /* 0x002fca00078e0205 */
[----:B------:R1:W-:Y:S04]  /*4420*/  @!P5 STG.E.U8 desc[UR36][R114.64+0x18], R57 ;  /* 0x000018397200d986 */ /* 0x0003e8000c101124 */
[----:B------:R-:W2:Y:S01]  /*4430*/  @!P6 LDG.E.U8 R102, desc[UR36][R10.64+0x19] ;  /* 0x000019240a66e981 */ /* 0x000ea2000c1e1100 */
[----:B------:R-:W-:Y:S02]  /*4440*/  ISETP.NE.AND P5, PT, R76, RZ, PT ;  /* 0x000000ff4c00720c */ /* 0x000fe40003fa5270 */
        /* <DEDUP_REMOVED lines=8> */
[----:B-1----:R-:W-:-:S05]  /*44d0*/  @!P6 IMAD R57, R48, R22, R5 ;  /* 0x000000163039e224 */ /* 0x002fca00078e0205 */
[----:B------:R1:W-:Y:S01]  /*44e0*/  @!P6 STG.E.U8 desc[UR36][R84.64+0x10], R57 ;  /* 0x000010395400e986 */ /* 0x0003e2000c101124 */
[----:B------:R-:W-:-:S13]  /*44f0*/  ISETP.LT.OR P6, PT, R3, 0x12, !P5 ;  /* 0x000000120300780c */ /* 0x000fda0006fc1670 */
[----:B------:R-:W2:Y:S01]  /*4500*/  @!P6 LDG.E.U8 R102, desc[UR36][R20.64+0x11] ;  /* 0x000011241466e981 */ /* 0x000ea2000c1e1100 */
[----:B------:R-:W-:Y:S02]  /*4510*/  LOP3.LUT P4, RZ, R118, 0x80, RZ, 0xc0, !PT ;  /* 0x0000008076ff7812 */ /* 0x000fe4000788c0ff */
[----:B--2---:R-:W-:-:S05]  /*4520*/  @!P6 PRMT R48, R102, 0x8880, RZ ;  /* 0x000088806630e816 */ /* 0x004fca00000000ff */
[----:B------:R-:W-:-:S04]  /*4530*/  @!P6 IMAD R5, R48, R23, RZ ;  /* 0x000000173005e224 */ /* 0x000fc800078e02ff */
[----:B------:R-:W-:-:S05]  /*4540*/  @!P6 IMAD R49, R49, R22, R5 ;  /* 0x000000163131e224 */ /* 0x000fca00078e0205 */
[----:B------:R2:W-:Y:S04]  /*4550*/  @!P6 STG.E.U8 desc[UR36][R84.64+0x11], R49 ;  /* 0x000011315400e986 */ /* 0x0005e8000c101124 */
[----:B------:R-:W3:Y:S01]  /*4560*/  @!P4 LDG.E.U8 R102, desc[UR36][R12.64+0x10] ;  /* 0x000010240c66c981 */ /* 0x000ee2000c1e1100 */
[----:B------:R-:W-:Y:S02]  /*4570*/  LOP3.LUT P6, RZ, R118, 0x40, RZ, 0xc0, !PT ;  /* 0x0000004076ff7812 */ /* 0x000fe400078cc0ff */
[----:B---3--:R-:W-:-:S05]  /*4580*/  @!P4 PRMT R48, R102, 0x8880, RZ ;  /* 0x000088806630c816 */ /* 0x008fca00000000ff */
[----:B------:R-:W-:-:S04]  /*4590*/  @!P4 IMAD R5, R48, R23, RZ ;  /* 0x000000173005c224 */ /* 0x000fc800078e02ff */
[----:B-1----:R-:W-:-:S05]  /*45a0*/  @!P4 IMAD R57, R50, R22, R5 ;  /* 0x000000163239c224 */ /* 0x002fca00078e0205 */
[----:B------:R-:W-:Y:S04]  /*45b0*/  @!P4 STG.E.U8 desc[UR36][R110.64+0x10], R57 ;  /* 0x000010396e00c986 */ /* 0x000fe8000c101124 */
[----:B------:R-:W3:Y:S02]  /*45c0*/  @!P6 LDG.E.U8 R102, desc[UR36][R12.64+0x11] ;  /* 0x000011240c66e981 */ /* 0x000ee4000c1e1100 */
[----:B---3--:R-:W-:-:S05]  /*45d0*/  @!P6 PRMT R48, R102, 0x8880, RZ ;  /* 0x000088806630e816 */ /* 0x008fca00000000ff */
[----:B------:R-:W-:-:S04]  /*45e0*/  @!P6 IMAD R5, R48, R23, RZ ;  /* 0x000000173005e224 */ /* 0x000fc800078e02ff */
[----:B------:R-:W-:-:S05]  /*45f0*/  @!P6 IMAD R51, R51, R22, R5 ;  /* 0x000000163333e224 */ /* 0x000fca00078e0205 */
[----:B------:R-:W-:Y:S01]  /*4600*/  @!P6 STG.E.U8 desc[UR36][R108.64+0x11], R51 ;  /* 0x000011336c00e986 */ /* 0x000fe2000c101124 */
[----:B------:R-:W-:-:S13]  /*4610*/  ISETP.LT.OR P6, PT, R3, 0x19, !P5 ;  /* 0x000000190300780c */ /* 0x000fda0006fc1670 */
[----:B------:R-:W3:Y:S02]  /*4620*/  @!P6 LDG.E.U8 R102, desc[UR36][R20.64+0x18] ;  /* 0x000018241466e981 */ /* 0x000ee4000c1e1100 */
[----:B---3--:R-:W-:-:S05]  /*4630*/  @!P6 PRMT R48, R102, 0x8880, RZ ;  /* 0x000088806630e816 */ /* 0x008fca00000000ff */
[----:B------:R-:W-:-:S04]  /*4640*/  @!P6 IMAD R5, R48, R23, RZ ;  /* 0x000000173005e224 */ /* 0x000fc800078e02ff */
[----:B--2---:R-:W-:-:S05]  /*4650*/  @!P6 IMAD R49, R52, R22, R5 ;  /* 0x000000163431e224 */ /* 0x004fca00078e0205 */
[----:B------:R1:W-:Y:S01]  /*4660*/  @!P6 STG.E.U8 desc[UR36][R84.64+0x18], R49 ;  /* 0x000018315400e986 */ /* 0x0003e2000c101124 */
[----:B------:R-:W-:-:S13]  /*4670*/  ISETP.LT.OR P6, PT, R3, 0x1a, !P5 ;  /* 0x0000001a0300780c */ /* 0x000fda0006fc1670 */
[----:B------:R-:W2:Y:S02]  /*4680*/  @!P6 LDG.E.U8 R102, desc[UR36][R20.64+0x19] ;  /* 0x000019241466e981 */ /* 0x000ea4000c1e1100 */
[----:B--2---:R-:W-:-:S05]  /*4690*/  @!P6 PRMT R48, R102, 0x8880, RZ ;  /* 0x000088806630e816 */ /* 0x004fca00000000ff */
[----:B------:R-:W-:-:S04]  /*46a0*/  @!P6 IMAD R5, R48, R23, RZ ;  /* 0x000000173005e224 */ /* 0x000fc800078e02ff */
[----:B------:R-:W-:-:S05]  /*46b0*/  @!P6 IMAD R53, R53, R22, R5 ;  /* 0x000000163535e224 */ /* 0x000fca00078e0205 */
[----:B------:R-:W-:Y:S01]  /*46c0*/  @!P6 STG.E.U8 desc[UR36][R84.64+0x19], R53 ;  /* 0x000019355400e986 */ /* 0x000fe2000c101124 */
[----:B------:R-:W-:-:S13]  /*46d0*/  LOP3.LUT P6, RZ, R118, 0x100, RZ, 0xc0, !PT ;  /* 0x0000010076ff7812 */ /* 0x000fda00078cc0ff */
[----:B------:R-:W2:Y:S01]  /*46e0*/  @!P6 LDG.E.U8 R102, desc[UR36][R12.64+0x18] ;  /* 0x000018240c66e981 */ /* 0x000ea2000c1e1100 */
[----:B------:R-:W-:Y:S02]  /*46f0*/  ISETP.NE.AND P4, PT, R129, RZ, PT ;  /* 0x000000ff8100720c */ /* 0x000fe40003f85270 */
[----:B--2---:R-:W-:-:S05]  /*4700*/  @!P6 PRMT R48, R102, 0x8880, RZ ;  /* 0x000088806630e816 */ /* 0x004fca00000000ff */
[----:B------:R-:W-:-:S04]  /*4710*/  @!P6 IMAD R5, R48, R23, RZ ;  /* 0x000000173005e224 */ /* 0x000fc800078e02ff */
[----:B-1----:R-:W-:-:S05]  /*4720*/  @!P6 IMAD R49, R54, R22, R5 ;  /* 0x000000163631e224 */ /* 0x002fca00078e0205 */
[----:B------:R1:W-:Y:S04]  /*4730*/  @!P6 STG.E.U8 desc[UR36][R94.64+0x18], R49 ;  /* 0x000018315e00e986 */ /* 0x0003e8000c101124 */
        /* <DEDUP_REMOVED lines=34> */
[----:B------:R-:W2:Y:S01]  /*4960*/  @!P4 LDG.E.U8 R102, desc[UR36][R6.64+0x28] ;  /* 0x000028240666c981 */ /* 0x000ea2000c1e1100 */
[----:B------:R-:W-:Y:S02]  /*4970*/  ISETP.LT.OR P3, PT, R3, 0x2a, !P3 ;  /* 0x0000002a0300780c */ /* 0x000fe40005f61670 */
[----:B--2---:R-:W-:-:S05]  /*4980*/  @!P4 PRMT R40, R102, 0x8880, RZ ;  /* 0x000088806628c816 */ /* 0x004fca00000000ff */
[----:B------:R-:W-:-:S04]  /*4990*/  @!P4 IMAD R5, R40, R23, RZ ;  /* 0x000000172805c224 */ /* 0x000fc800078e02ff */
[----:B------:R-:W-:-:S05]  /*49a0*/  @!P4 IMAD R51, R44, R22, R5 ;  /* 0x000000162c33c224 */ /* 0x000fca00078e0205 */
[----:B------:R-:W-:Y:S04]  /*49b0*/  @!P4 STG.E.U8 desc[UR36][R14.64+0x28], R51 ;  /* 0x000028330e00c986 */ /* 0x000fe8000c101124 */
[----:B------:R0:W2:Y:S02]  /*49c0*/  @!P3 LDG.E.U8 R102, desc[UR36][R6.64+0x29] ;  /* 0x000029240666b981 */ /* 0x0000a4000c1e1100 */
[----:B0-----:R-:W-:Y:S02]  /*49d0*/  @!P3 IMAD.MOV.U32 R6, RZ, RZ, R14 ;  /* 0x000000ffff06b224 */ /* 0x001fe400078e000e */
[----:B------:R-:W-:Y:S01]  /*49e0*/  @!P3 IMAD.MOV.U32 R7, RZ, RZ, R15 ;  /* 0x000000ffff07b224 */ /* 0x000fe200078e000f */
[----:B--2---:R-:W-:-:S05]  /*49f0*/  @!P3 PRMT R40, R102, 0x8880, RZ ;  /* 0x000088806628b816 */ /* 0x004fca00000000ff */
[----:B------:R-:W-:-:S04]  /*4a00*/  @!P3 IMAD R5, R40, R23, RZ ;  /* 0x000000172805b224 */ /* 0x000fc800078e02ff */
[----:B------:R-:W-:-:S05]  /*4a10*/  @!P3 IMAD R45, R45, R22, R5 ;  /* 0x000000162d2db224 */ /* 0x000fca00078e0205 */
[----:B------:R0:W-:Y:S01]  /*4a20*/  @!P3 STG.E.U8 desc[UR36][R6.64+0x29], R45 ;  /* 0x0000292d0600b986 */ /* 0x0001e2000c101124 */
[----:B------:R-:W-:-:S13]  /*4a30*/  ISETP.LT.OR P3, PT, R3, 0x29, !P2 ;  /* 0x000000290300780c */ /* 0x000fda0005761670 */
[----:B------:R-:W2:Y:S01]  /*4a40*/  @!P3 LDG.E.U8 R102, desc[UR36][R8.64+0x28] ;  /* 0x000028240866b981 */ /* 0x000ea2000c1e1100 */
[----:B------:R-:W-:Y:S02]  /*4a50*/  ISETP.LT.OR P2, PT, R3, 0x2a, !P2 ;  /* 0x0000002a0300780c */ /* 0x000fe40005741670 */
[----:B------:R-:W-:-:S05]  /*4a60*/  @!P3 IADD3 R40, P4, R14, R100, RZ ;  /* 0x000000640e28b210 */ /* 0x000fca0007f9e0ff */
[----:B------:R-:W-:Y:S01]  /*4a70*/  @!P3 IMAD.X R41, R15, 0x1, R97, P4 ;  /* 0x000000010f29b824 */ /* 0x000fe200020e0661 */
[----:B--2---:R-:W-:-:S05]  /*4a80*/  @!P3 PRMT R42, R102, 0x8880, RZ ;  /* 0x00008880662ab816 */ /* 0x004fca00000000ff */
[----:B------:R-:W-:-:S04]  /*4a90*/  @!P3 IMAD R5, R42, R23, RZ ;  /* 0x000000172a05b224 */ /* 0x000fc800078e02ff */
[----:B-1----:R-:W-:-:S05]  /*4aa0*/  @!P3 IMAD R43, R46, R22, R5 ;  /* 0x000000162e2bb224 */ /* 0x002fca00078e0205 */
[----:B------:R1:W-:Y:S04]  /*4ab0*/  @!P3 STG.E.U8 desc[UR36][R40.64+0x28], R43 ;  /* 0x0000282b2800b986 */ /* 0x0003e8000c101124 */
[----:B------:R-:W2:Y:S01]  /*4ac0*/  @!P2 LDG.E.U8 R102, desc[UR36][R8.64+0x29] ;  /* 0x000029240866a981 */ /* 0x000ea2000c1e1100 */
[----:B0-----:R-:W-:-:S05]  /*4ad0*/  @!P2 IADD3 R6, P3, R14, R100, RZ ;  /* 0x000000640e06a210 */ /* 0x001fca0007f7e0ff */
        /* <DEDUP_REMOVED lines=10> */
[----:B------:R-:W-:Y:S01]  /*4b80*/  @!P2 STG.E.U8 desc[UR36][R90.64+0x20], R9 ;  /* 0x000020095a00a986 */ /* 0x000fe2000c101124 */
[----:B------:R-:W-:-:S13]  /*4b90*/  ISETP.LT.OR P2, PT, R3, 0x22, !P1 ;  /* 0x000000220300780c */ /* 0x000fda0004f41670 */
[----:B------:R-:W2:Y:S01]  /*4ba0*/  @!P2 LDG.E.U8 R102, desc[UR36][R88.64+0x21] ;  /* 0x000021245866a981 */ /* 0x000ea2000c1e1100 */
[----:B------:R-:W-:Y:S02]  /*4bb0*/  ISETP.LT.OR P4, PT, R3, 0x21, !P0 ;  /* 0x000000210300780c */ /* 0x000fe40004781670 */
[----:B--2---:R-:W-:-:S05]  /*4bc0*/  @!P2 PRMT R8, R102, 0x8880, RZ ;  /* 0x000088806608a816 */ /* 0x004fca00000000ff */
[----:B0-----:R-:W-:-:S04]  /*4bd0*/  @!P2 IMAD.MOV.U32 R6, RZ, RZ, R8 ;  /* 0x000000ffff06a224 */ /* 0x001fc800078e0008 */
[----:B------:R-:W-:-:S04]  /*4be0*/  @!P2 IMAD R5, R6, R23, RZ ;  /* 0x000000170605a224 */ /* 0x000fc800078e02ff */
[----:B------:R-:W-:-:S05]  /*4bf0*/  @!P2 IMAD R33, R33, R22, R5 ;  /* 0x000000162121a224 */ /* 0x000fca00078e0205 */
[----:B------:R-:W-:Y:S04]  /*4c00*/  @!P2 STG.E.U8 desc[UR36][R90.64+0x21], R33 ;  /* 0x000021215a00a986 */ /* 0x000fe8000c101124 */
[----:B------:R-:W2:Y:S01]  /*4c10*/  @!P4 LDG.E.U8 R102, desc[UR36][R10.64+0x20] ;  /* 0x000020240a66c981 */ /* 0x000ea2000c1e1100 */
[----:B------:R-:W-:Y:S02]  /*4c20*/  ISETP.LT.OR P6, PT, R3, 0x22, !P0 ;  /* 0x000000220300780c */ /* 0x000fe400047c1670 */
[----:B--2---:R-:W-:-:S05]  /*4c30*/  @!P4 PRMT R6, R102, 0x8880, RZ ;  /* 0x000088806606c816 */ /* 0x004fca00000000ff */
[----:B------:R-:W-:-:S04]  /*4c40*/  @!P4 IMAD R5, R6, R23, RZ ;  /* 0x000000170605c224 */ /* 0x000fc800078e02ff */
[----:B------:R-:W-:-:S05]  /*4c50*/  @!P4 IMAD R7, R34, R22, R5 ;  /* 0x000000162207c224 */ /* 0x000fca00078e0205 */
[----:B------:R0:W-:Y:S04]  /*4c60*/  @!P4 STG.E.U8 desc[UR36][R82.64+0x20], R7 ;  /* 0x000020075200c986 */ /* 0x0001e8000c101124 */
[----:B------:R-:W2:Y:S01]  /*4c70*/  @!P6 LDG.E.U8 R102, desc[UR36][R10.64+0x21] ;  /* 0x000021240a66e981 */ /* 0x000ea2000c1e1100 */
        /* <DEDUP_REMOVED lines=9> */
[----:B0-----:R-:W-:-:S05]  /*4d10*/  @!P2 IMAD R7, R36, R22, R5 ;  /* 0x000000162407a224 */ /* 0x001fca00078e0205 */
        /* <DEDUP_REMOVED lines=9> */
[----:B------:R-:W-:-:S04]  /*4db0*/  @!P2 IADD3 R6, P1, P3, R100, R14, R99 ;  /* 0x0000000e6406a210 */ /* 0x000fc80007b3e063 */
[----:B0-----:R-:W-:Y:S02]  /*4dc0*/  @!P2 IADD3.X R7, R97, R15, R96, P1, P3 ;  /* 0x0000000f6107a210 */ /* 0x001fe40000fe6460 */
[----:B--2---:R-:W-:-:S05]  /*4dd0*/  @!P2 PRMT R8, R102, 0x8880, RZ ;  /* 0x000088806608a816 */ /* 0x004fca00000000ff */
[----:B------:R-:W-:-:S04]  /*4de0*/  @!P2 IMAD R5, R8, R23, RZ ;  /* 0x000000170805a224 */ /* 0x000fc800078e02ff */
[----:B------:R-:W-:-:S05]  /*4df0*/  @!P2 IMAD R33, R38, R22, R5 ;  /* 0x000000162621a224 */ /* 0x000fca00078e0205 */
[----:B------:R0:W-:Y:S04]  /*4e00*/  @!P2 STG.E.U8 desc[UR36][R6.64+0x28], R33 ;  /* 0x000028210600a986 */ /* 0x0001e8000c101124 */
[----:B------:R-:W2:Y:S01]  /*4e10*/  @!P0 LDG.E.U8 R102, desc[UR36][R10.64+0x29] ;  /* 0x000029240a668981 */ /* 0x000ea2000c1e1100 */
[----:B------:R-:W-:Y:S02]  /*4e20*/  ISETP.LT.OR P1, PT, R3, 0x21, !P5 ;  /* 0x000000210300780c */ /* 0x000fe40006f21670 */
[----:B------:R-:W-:-:S04]  /*4e30*/  @!P0 IADD3 R8, P2, P3, R100, R14, R99 ;  /* 0x0000000e64088210 */ /* 0x000fc80007b5e063 */
[----:B------:R-:W-:Y:S02]  /*4e40*/  @!P0 IADD3.X R9, R97, R15, R96, P2, P3 ;  /* 0x0000000f61098210 */ /* 0x000fe400017e6460 */
[----:B--2---:R-:W-:-:S05]  /*4e50*/  @!P0 PRMT R32, R102, 0x8880, RZ ;  /* 0x0000888066208816 */ /* 0x004fca00000000ff */
[----:B------:R-:W-:-:S04]  /*4e60*/  @!P0 IMAD R5, R32, R23, RZ ;  /* 0x0000001720058224 */ /* 0x000fc800078e02ff */
[----:B------:R-:W-:-:S05]  /*4e70*/  @!P0 IMAD R39, R39, R22, R5 ;  /* 0x0000001627278224 */ /* 0x000fca00078e0205 */
[----:B------:R-:W-:Y:S04]  /*4e80*/  @!P0 STG.E.U8 desc[UR36][R8.64+0x29], R39 ;  /* 0x0000292708008986 */ /* 0x000fe8000c101124 */
[----:B------:R-:W0:Y:S01]  /*4e90*/  @!P1 LDG.E.U8 R102, desc[UR36][R20.64+0x20] ;  /* 0x0000202414669981 */ /* 0x000e22000c1e1100 */
[----:B------:R-:W-:Y:S02]  /*4ea0*/  ISETP.LT.OR P0, PT, R3, 0x22, !P5 ;  /* 0x000000220300780c */ /* 0x000fe40006f01670 */
[----:B0-----:R-:W-:-:S05]  /*4eb0*/  @!P1 PRMT R6, R102, 0x8880, RZ ;  /* 0x0000888066069816 */ /* 0x001fca00000000ff */
[----:B------:R-:W-:-:S04]  /*4ec0*/  @!P1 IMAD R5, R6, R23, RZ ;  /* 0x0000001706059224 */ /* 0x000fc800078e02ff */
[----:B------:R-:W-:-:S05]  /*4ed0*/  @!P1 IMAD R7, R24, R22, R5 ;  /* 0x0000001618079224 */ /* 0x000fca00078e0205 */
[----:B------:R0:W-:Y:S04]  /*4ee0*/  @!P1 STG.E.U8 desc[UR36][R84.64+0x20], R7 ;  /* 0x0000200754009986 */ /* 0x0001e8000c101124 */
[----:B------:R-:W2:Y:S01]  /*4ef0*/  @!P0 LDG.E.U8 R102, desc[UR36][R20.64+0x21] ;  /* 0x0000212414668981 */ /* 0x000ea2000c1e1100 */
[----:B------:R-:W-:-:S04]  /*4f00*/  ISETP.GE.AND P6, PT, R4, 0x109, PT ;  /* 0x000001090400780c */ /* 0x000fc80003fc6270 */
        /* <DEDUP_REMOVED lines=32> */
[----:B------:R2:W-:Y:S04]  /*5110*/  @!P5 STG.E.U8 desc[UR36][R84.64+0x29], R29 ;  /* 0x0000291d5400d986 */ /* 0x0005e8000c101124 */
[----:B------:R-:W3:Y:S01]  /*5120*/  @!P1 LDG.E.U8 R102, desc[UR36][R12.64+0x28] ;  /* 0x000028240c669981 */ /* 0x000ee2000c1e1100 */
[----:B------:R-:W-:Y:S02]  /*5130*/  ISETP.LT.OR P0, PT, R3, 0x2a, !P6 ;  /* 0x0000002a0300780c */ /* 0x000fe40007701670 */
[----:B------:R-:W-:-:S04]  /*5140*/  @!P1 IADD3 R6, P2, P3, R100, R14, R101 ;  /* 0x0000000e64069210 */ /* 0x000fc80007b5e065 */
[----:B0-----:R-:W-:Y:S02]  /*5150*/  @!P1 IADD3.X R7, R97, R15, R98, P2, P3 ;  /* 0x0000000f61079210 */ /* 0x001fe400017e6462 */
[----:B---3--:R-:W-:-:S05]  /*5160*/  @!P1 PRMT R4, R102, 0x8880, RZ ;  /* 0x0000888066049816 */ /* 0x008fca00000000ff */
[----:B------:R-:W-:-:S04]  /*5170*/  @!P1 IMAD R5, R4, R23, RZ ;  /* 0x0000001704059224 */ /* 0x000fc800078e02ff */
[----:B------:R-:W-:-:S05]  /*5180*/  @!P1 IMAD R3, R30, R22, R5 ;  /* 0x000000161e039224 */ /* 0x000fca00078e0205 */
[----:B------:R2:W-:Y:S04]  /*5190*/  @!P1 STG.E.U8 desc[UR36][R6.64+0x28], R3 ;  /* 0x0000280306009986 */ /* 0x0005e8000c101124 */
[----:B------:R-:W3:Y:S02]  /*51a0*/  @!P0 LDG.E.U8 R102, desc[UR36][R12.64+0x29] ;  /* 0x000029240c668981 */ /* 0x000ee4000c1e1100 */
[----:B---3--:R-:W-:-:S05]  /*51b0*/  @!P0 PRMT R4, R102, 0x8880, RZ ;  /* 0x0000888066048816 */ /* 0x008fca00000000ff */
[----:B------:R-:W-:-:S04]  /*51c0*/  @!P0 IMAD R5, R4, R23, RZ ;  /* 0x0000001704058224 */ /* 0x000fc800078e02ff */
[----:B------:R-:W-:Y:S01]  /*51d0*/  IMAD R31, R31, R22, R5 ;  /* 0x000000161f1f7224 */ /* 0x000fe200078e0205 */
[----:B--2---:R-:W-:Y:S06]  /*51e0*/  @P0 BRA `(.L_x_59) ;  /* 0x0000001400340947 */ /* 0x004fec0003800000 */
[----:B------:R-:W-:-:S04]  /*51f0*/  IADD3 R4, P0, P1, R100, R14, R101 ;  /* 0x0000000e64047210 */ /* 0x000fc8000791e065 */
[----:B------:R-:W-:-:S05]  /*5200*/  IADD3.X R5, R97, R15, R98, P0, P1 ;  /* 0x0000000f61057210 */ /* 0x000fca00007e2462 */
[----:B------:R0:W-:Y:S01]  /*5210*/  STG.E.U8 desc[UR36][R4.64+0x29], R31 ;  /* 0x0000291f04007986 */ /* 0x0001e2000c101124 */
[----:B------:R-:W-:Y:S05]  /*5220*/  BRA `(.L_x_59) ;  /* 0x0000001400247947 */ /* 0x000fea0003800000 */
.L_x_30:
[----:B------:R-:W-:Y:S01]  /*5230*/  ULDC.64 UR4, c[0x0][0x5c0] ;  /* 0x0001700000047ab9 */ /* 0x000fe20000000a00 */
[----:B------:R-:W-:Y:S01]  /*5240*/  ISETP.GE.AND P5, PT, R4, 0x109, PT ;  /* 0x000001090400780c */ /* 0x000fe20003fa6270 */
[----:B------:R-:W-:Y:S01]  /*5250*/  IMAD R5, R21, 0x78, RZ ;  /* 0x0000007815057824 */ /* 0x000fe200078e02ff */
[----:B------:R-:W-:Y:S02]  /*5260*/  IADD3 R14, P0, R14, UR4, RZ ;  /* 0x000000040e0e7c10 */ /* 0x000fe4000ff1e0ff */
[C---:B------:R-:W-:Y:S02]  /*5270*/  ISETP.LT.OR P4, PT, R3.reuse, 0xa, !P5 ;  /* 0x0000000a0300780c */ /* 0x040fe40006f81670 */
[----:B------:R-:W-:Y:S02]  /*5280*/  IADD3.X R15, R108, UR5, RZ, P0, !PT ;  /* 0x000000056c0f7c10 */ /* 0x000fe400087fe4ff */
[----:B------:R-:W-:Y:S02]  /*5290*/  IADD3 R110, P0, R100, R14, RZ ;  /* 0x0000000e646e7210 */ /* 0x000fe40007f1e0ff */
[----:B------:R-:W-:-:S02]  /*52a0*/  ISETP.LT.OR P3, PT, R3, 0x12, !P5 ;  /* 0x000000120300780c */ /* 0x000fc40006f61670 */
[----:B------:R-:W-:Y:S01]  /*52b0*/  ISETP.LT.OR P2, PT, R3, 0x19, !P5 ;  /* 0x000000190300780c */ /* 0x000fe20006f41670 */
[----:B------:R-:W-:Y:S01]  /*52c0*/  IMAD.X R111, R97, 0x1, R15, P0 ;  /* 0x00000001616f7824 */ /* 0x000fe200000e060f */
[----:B------:R-:W-:Y:S02]  /*52d0*/  P2R R119, PR, RZ, 0x8 ;  /* 0x00000008ff777803 */ /* 0x000fe40000000000 */
[----:B------:R-:W-:Y:S01]  /*52e0*/  P2R R120, PR, RZ, 0x4 ;  /* 0x00000004ff787803 */ /* 0x000fe20000000000 */
[----:B------:R-:W-:-:S04]  /*52f0*/  IMAD.WIDE.U32 R114, R20, 0x78, R110 ;  /* 0x0000007814727825 */ /* 0x000fc800078e006e */
[----:B------:R-:W-:Y:S01]  /*5300*/  IMAD.IADD R115, R115, 0x1, R5 ;  /* 0x0000000173737824 */ /* 0x000fe200078e0205 */
[----:B------:R-:W-:Y:S01]  /*5310*/  @!P4 IADD3 R112, P0, P1, R100, R114, R99 ;  /* 0x000000726470c210 */ /* 0x000fe2000791e063 */
[----:B------:R-:W-:-:S03]  /*5320*/  IMAD.WIDE.U32 R108, R20, 0x78, R110 ;  /* 0x00000078146c7825 */ /* 0x000fc600078e006e */
[--C-:B------:R-:W-:Y:S01]  /*5330*/  @!P4 IADD3.X R113, R97, R115, R96.reuse, P0, P1 ;  /* 0x000000736171c210 */ /* 0x100fe200007e2460 */
[----:B------:R-:W-:Y:S01]  /*5340*/  IMAD.IADD R109, R5, 0x1, R109 ;  /* 0x00000001056d7824 */ /* 0x000fe200078e026d */
[-CC-:B------:R-:W-:Y:S02]  /*5350*/  @!P3 IADD3 R106, P0, P1, R100, R108.reuse, R99.reuse ;  /* 0x0000006c646ab210 */ /* 0x180fe4000791e063 */
[----:B------:R-:W-:Y:S02]  /*5360*/  ISETP.GE.AND P4, PT, R4, 0x1, PT ;  /* 0x000000010400780c */ /* 0x000fe40003f86270 */
[----:B------:R-:W-:Y:S02]  /*5370*/  @!P3 IADD3.X R107, R97, R109, R96, P0, P1 ;  /* 0x0000006d616bb210 */ /* 0x000fe400007e2460 */
[----:B------:R-:W-:Y:S02]  /*5380*/  @!P2 IADD3 R104, P0, P1, R100, R108, R99 ;  /* 0x0000006c6468a210 */ /* 0x000fe4000791e063 */
[----:B------:R-:W-:-:S02]  /*5390*/  ISETP.GE.AND P3, PT, R4, 0x9, PT ;  /* 0x000000090400780c */ /* 0x000fc40003f66270 */
[----:B------:R-:W-:Y:S02]  /*53a0*/  @!P2 IADD3.X R105, R97, R109, R96, P0, P1 ;  /* 0x0000006d6169a210 */ /* 0x000fe400007e2460 */
[----:B------:R-:W-:-:S04]  /*53b0*/  ISETP.LT.OR P2, PT, R3, 0x1a, !P5 ;  /* 0x0000001a0300780c */ /* 0x000fc80006f41670 */
[----:B------:R-:W-:-:S09]  /*53c0*/  P2R R121, PR, RZ, 0x4 ;  /* 0x00000004ff797803 */ /* 0x000fd20000000000 */
[----:B------:R-:W-:-:S04]  /*53d0*/  @!P2 IADD3 R20, P0, P1, R100, R108, R99 ;  /* 0x0000006c6414a210 */ /* 0x000fc8000791e063 */
        /* <DEDUP_REMOVED lines=17> */
[----:B------:R-:W-:Y:S02]  /*54f0*/  ISETP.LT.OR P0, PT, R3, 0x1, !P4 ;  /* 0x000000010300780c */ /* 0x000fe40006701670 */
[C---:B------:R-:W-:Y:S02]  /*5500*/  ISETP.GE.AND P2, PT, R4.reuse, 0x81, PT ;  /* 0x000000810400780c */ /* 0x040fe40003f46270 */
[----:B------:R-:W-:-:S09]  /*5510*/  ISETP.GE.AND P1, PT, R4, 0x89, PT ;  /* 0x000000890400780c */ /* 0x000fd20003f26270 */
[----:B------:R-:W-:-:S05]  /*5520*/  @!P0 IMAD R5, R88, R22, RZ ;  /* 0x0000001658058224 */ /* 0x000fca00078e02ff */
[----:B------:R0:W-:Y:S01]  /*5530*/  @!P0 STG.E.U8 desc[UR36][R14.64], R5 ;  /* 0x000000050e008986 */ /* 0x0001e2000c101124 */
[----:B------:R-:W-:-:S13]  /*5540*/  ISETP.LT.OR P0, PT, R3, 0x2, !P4 ;  /* 0x000000020300780c */ /* 0x000fda0006701670 */
[----:B------:R-:W-:-:S05]  /*5550*/  @!P0 IMAD R89, R89, R22, RZ ;  /* 0x0000001659598224 */ /* 0x000fca00078e02ff */
[----:B------:R1:W-:Y:S01]  /*5560*/  @!P0 STG.E.U8 desc[UR36][R14.64+0x1], R89 ;  /* 0x000001590e008986 */ /* 0x0003e2000c101124 */
[----:B------:R-:W-:-:S13]  /*5570*/  ISETP.LT.OR P0, PT, R3, 0x1, !P3 ;  /* 0x000000010300780c */ /* 0x000fda0005f01670 */
[----:B------:R-:W-:-:S05]  /*5580*/  @!P0 IMAD R103, R90, R22, RZ ;  /* 0x000000165a678224 */ /* 0x000fca00078e02ff */
[----:B------:R-:W-:Y:S01]  /*5590*/  @!P0 STG.E.U8 desc[UR36][R110.64], R103 ;  /* 0x000000676e008986 */ /* 0x000fe2000c101124 */
[----:B------:R-:W-:-:S13]  /*55a0*/  ISETP.LT.OR P0, PT, R3, 0x2, !P3 ;  /* 0x000000020300780c */ /* 0x000fda0005f01670 */
[----:B------:R-:W-:-:S05]  /*55b0*/  @!P0 IMAD R91, R91, R22, RZ ;  /* 0x000000165b5b8224 */ /* 0x000fca00078e02ff */
[----:B------:R-:W-:Y:S01]  /*55c0*/  @!P0 STG.E.U8 desc[UR36][R110.64+0x1], R91 ;  /* 0x0000015b6e008986 */ /* 0x000fe2000c101124 */
[----:B------:R-:W-:-:S13]  /*55d0*/  ISETP.LT.OR P0, PT, R3, 0x9, !P4 ;  /* 0x000000090300780c */ /* 0x000fda0006701670 */
[----:B0-----:R-:W-:Y:S01]  /*55e0*/  @!P0 IMAD R5, R92, R22, RZ ;  /* 0x000000165c058224 */ /* 0x001fe200078e02ff */
[----:B------:R-:W-:-:S04]  /*55f0*/  P2R R92, PR, RZ, 0x10 ;  /* 0x00000010ff5c7803 */ /* 0x000fc80000000000 */
[----:B------:R0:W-:Y:S01]  /*5600*/  @!P0 STG.E.U8 desc[UR36][R14.64+0x8], R5 ;  /* 0x000008050e008986 */ /* 0x0001e2000c101124 */
[----:B------:R-:W-:-:S13]  /*5610*/  ISETP.LT.OR P0, PT, R3, 0xa, !P4 ;  /* 0x0000000a0300780c */ /* 0x000fda0006701670 */
[----:B------:R-:W-:-:S05]  /*5620*/  @!P0 IMAD R93, R93, R22, RZ ;  /* 0x000000165d5d8224 */ /* 0x000fca00078e02ff */
[----:B------:R2:W-:Y:S01]  /*5630*/  @!P0 STG.E.U8 desc[UR36][R14.64+0x9], R93 ;  /* 0x0000095d0e008986 */ /* 0x0005e2000c101124 */
[----:B------:R-:W-:-:S13]  /*5640*/  ISETP.LT.OR P0, PT, R3, 0x9, !P3 ;  /* 0x000000090300780c */ /* 0x000fda0005f01670 */
[----:B-1----:R-:W-:-:S05]  /*5650*/  @!P0 IMAD R89, R94, R22, RZ ;  /* 0x000000165e598224 */ /* 0x002fca00078e02ff */
[----:B------:R1:W-:Y:S01]  /*5660*/  @!P0 STG.E.U8 desc[UR36][R110.64+0x8], R89 ;  /* 0x000008596e008986 */ /* 0x0003e2000c101124 */
[----:B------:R-:W-:-:S13]  /*5670*/  ISETP.LT.OR P0, PT, R3, 0xa, !P3 ;  /* 0x0000000a0300780c */ /* 0x000fda0005f01670 */
[----:B------:R-:W-:-:S05]  /*5680*/  @!P0 IMAD R95, R95, R22, RZ ;  /* 0x000000165f5f8224 */ /* 0x000fca00078e02ff */
[----:B------:R3:W-:Y:S01]  /*5690*/  @!P0 STG.E.U8 desc[UR36][R110.64+0x9], R95 ;  /* 0x0000095f6e008986 */ /* 0x0007e2000c101124 */
[----:B------:R-:W-:-:S13]  /*56a0*/  ISETP.LT.OR P0, PT, R3, 0x1, !P2 ;  /* 0x000000010300780c */ /* 0x000fda0005701670 */
[----:B0-----:R-:W-:-:S05]  /*56b0*/  @!P0 IMAD R5, R80, R22, RZ ;  /* 0x0000001650058224 */ /* 0x001fca00078e02ff */
[----:B------:R0:W-:Y:S01]  /*56c0*/  @!P0 STG.E.U8 desc[UR36][R114.64], R5 ;  /* 0x0000000572008986 */ /* 0x0001e2000c101124 */
[----:B------:R-:W-:-:S13]  /*56d0*/  ISETP.LT.OR P0, PT, R3, 0x2, !P2 ;  /* 0x000000020300780c */ /* 0x000fda0005701670 */
[----:B--2---:R-:W-:Y:S02]  /*56e0*/  @!P0 IMAD R93, R81, R22, RZ ;  /* 0x00000016515d8224 */ /* 0x004fe400078e02ff */
[----:B------:R-:W-:Y:S02]  /*56f0*/  @!P0 IMAD.MOV.U32 R88, RZ, RZ, R114 ;  /* 0x000000ffff588224 */ /* 0x000fe400078e0072 */
[----:B-1----:R-:W-:-:S05]  /*5700*/  @!P0 IMAD.MOV.U32 R89, RZ, RZ, R115 ;  /* 0x000000ffff598224 */ /* 0x002fca00078e0073 */
[----:B------:R1:W-:Y:S01]  /*5710*/  @!P0 STG.E.U8 desc[UR36][R88.64+0x1], R93 ;  /* 0x0000015d58008986 */ /* 0x0003e2000c101124 */
[----:B------:R-:W-:-:S13]  /*5720*/  ISETP.LT.OR P0, PT, R3, 0x1, !P1 ;  /* 0x000000010300780c */ /* 0x000fda0004f01670 */
[----:B------:R-:W-:Y:S01]  /*5730*/  @!P0 IADD3 R80, P6, R100, R114, RZ ;  /* 0x0000007264508210 */ /* 0x000fe20007fde0ff */
[----:B---3--:R-:W-:-:S04]  /*5740*/  @!P0 IMAD R95, R82, R22, RZ ;  /* 0x00000016525f8224 */ /* 0x008fc800078e02ff */
[----:B------:R-:W-:-:S05]  /*5750*/  @!P0 IMAD.X R81, R115, 0x1, R97, P6 ;  /* 0x0000000173518824 */ /* 0x000fca00030e0661 */
[----:B------:R2:W-:Y:S01]  /*5760*/  @!P0 STG.E.U8 desc[UR36][R80.64], R95 ;  /* 0x0000005f50008986 */ /* 0x0005e2000c101124 */
[----:B------:R-:W-:-:S13]  /*5770*/  ISETP.LT.OR P0, PT, R3, 0x2, !P1 ;  /* 0x000000020300780c */ /* 0x000fda0004f01670 */
[----:B------:R-:W-:Y:S01]  /*5780*/  @!P0 IADD3 R90, P6, R100, R114, RZ ;  /* 0x00000072645a8210 */ /* 0x000fe20007fde0ff */
[----:B0-----:R-:W-:-:S04]  /*5790*/  @!P0 IMAD R5, R83, R22, RZ ;  /* 0x0000001653058224 */ /* 0x001fc800078e02ff */
[----:B------:R-:W-:-:S05]  /*57a0*/  @!P0 IMAD.X R91, R115, 0x1, R97, P6 ;  /* 0x00000001735b8824 */ /* 0x000fca00030e0661 */
[----:B------:R-:W-:Y:S01]  /*57b0*/  @!P0 STG.E.U8 desc[UR36][R90.64+0x1], R5 ;  /* 0x000001055a008986 */ /* 0x000fe2000c101124 */
[----:B------:R-:W-:-:S13]  /*57c0*/  ISETP.LT.OR P0, PT, R3, 0x9, !P2 ;  /* 0x000000090300780c */ /* 0x000fda0005701670 */
[----:B-1----:R-:W-:Y:S02]  /*57d0*/  @!P0 IMAD R89, R84, R22, RZ ;  /* 0x0000001654598224 */ /* 0x002fe400078e02ff */
[----:B--2---:R-:W-:Y:S02]  /*57e0*/  @!P0 IMAD.MOV.U32 R80, RZ, RZ, R114 ;  /* 0x000000ffff508224 */ /* 0x004fe400078e0072 */
[----:B------:R-:W-:-:S05]  /*57f0*/  @!P0 IMAD.MOV.U32 R81, RZ, RZ, R115 ;  /* 0x000000ffff518224 */ /* 0x000fca00078e0073 */
[----:B------:R0:W-:Y:S01]  /*5800*/  @!P0 STG.E.U8 desc[UR36][R80.64+0x8], R89 ;  /* 0x0000085950008986 */ /* 0x0001e2000c101124 */
[----:B------:R-:W-:-:S13]  /*5810*/  ISETP.LT.OR P0, PT, R3, 0xa, !P2 ;  /* 0x0000000a0300780c */ /* 0x000fda0005701670 */
[----:B------:R-:W-:Y:S02]  /*5820*/  @!P0 IMAD R93, R85, R22, RZ ;  /* 0x00000016555d8224 */ /* 0x000fe400078e02ff */
[----:B0-----:R-:W-:Y:S02]  /*5830*/  @!P0 IMAD.MOV.U32 R80, RZ, RZ, R114 ;  /* 0x000000ffff508224 */ /* 0x001fe400078e0072 */
[----:B------:R-:W-:-:S05]  /*5840*/  @!P0 IMAD.MOV.U32 R81, RZ, RZ, R115 ;  /* 0x000000ffff518224 */ /* 0x000fca00078e0073 */
[----:B------:R0:W-:Y:S01]  /*5850*/  @!P0 STG.E.U8 desc[UR36][R80.64+0x9], R93 ;  /* 0x0000095d50008986 */ /* 0x0001e2000c101124 */
[----:B------:R-:W-:-:S13]  /*5860*/  ISETP.LT.OR P0, PT, R3, 0x9, !P1 ;  /* 0x000000090300780c */ /* 0x000fda0004f01670 */
[----:B------:R-:W-:Y:S01]  /*5870*/  @!P0 IADD3 R82, P6, R100, R114, RZ ;  /* 0x0000007264528210 */ /* 0x000fe20007fde0ff */
[----:B------:R-:W-:-:S04]  /*5880*/  @!P0 IMAD R5, R86, R22, RZ ;  /* 0x0000001656058224 */ /* 0x000fc800078e02ff */
[----:B------:R-:W-:-:S05]  /*5890*/  @!P0 IMAD.X R83, R115, 0x1, R97, P6 ;  /* 0x0000000173538824 */ /* 0x000fca00030e0661 */
[----:B------:R-:W-:Y:S01]  /*58a0*/  @!P0 STG.E.U8 desc[UR36][R82.64+0x8], R5 ;  /* 0x0000080552008986 */ /* 0x000fe2000c101124 */
[----:B------:R-:W-:-:S13]  /*58b0*/  ISETP.LT.OR P0, PT, R3, 0xa, !P1 ;  /* 0x0000000a0300780c */ /* 0x000fda0004f01670 */
[----:B------:R-:W-:Y:S01]  /*58c0*/  @!P0 IADD3 R84, P6, R100, R114, RZ ;  /* 0x0000007264548210 */ /* 0x000fe20007fde0ff */
[----:B------:R-:W-:-:S04]  /*58d0*/  @!P0 IMAD R87, R87, R22, RZ ;  /* 0x0000001657578224 */ /* 0x000fc800078e02ff */
[----:B------:R-:W-:-:S05]  /*58e0*/  @!P0 IMAD.X R85, R115, 0x1, R97, P6 ;  /* 0x0000000173558824 */ /* 0x000fca00030e0661 */
[----:B------:R1:W-:Y:S01]  /*58f0*/  @!P0 STG.E.U8 desc[UR36][R84.64+0x9], R87 ;  /* 0x0000095754008986 */ /* 0x0003e2000c101124 */
[----:B0-----:R-:W-:-:S05]  /*5900*/  IADD3 R80, P0, R99, R114, RZ ;  /* 0x0000007263507210 */ /* 0x001fca0007f1e0ff */
[----:B------:R-:W-:Y:S01]  /*5910*/  IMAD.X R81, R115, 0x1, R96, P0 ;  /* 0x0000000173517824 */ /* 0x000fe200000e0660 */
[----:B------:R-:W-:-:S04]  /*5920*/  ISETP.GE.AND P0, PT, R4, 0x101, PT ;  /* 0x000001010400780c */ /* 0x000fc80003f06270 */
[----:B------:R-:W-:-:S13]  /*5930*/  ISETP.LT.OR P6, PT, R3, 0x1, !P0 ;  /* 0x000000010300780c */ /* 0x000fda00047c1670 */
[----:B------:R-:W-:-:S05]  /*5940*/  @!P6 IMAD R89, R72, R22, RZ ;  /* 0x000000164859e224 */ /* 0x000fca00078e02ff */
[----:B------:R-:W-:Y:S01]  /*5950*/  @!P6 STG.E.U8 desc[UR36][R80.64], R89 ;  /* 0x000000595000e986 */ /* 0x000fe2000c101124 */
[----:B------:R-:W-:-:S13]  /*5960*/  ISETP.LT.OR P6, PT, R3, 0x2, !P0 ;  /* 0x000000020300780c */ /* 0x000fda00047c1670 */
[----:B------:R-:W-:Y:S02]  /*5970*/  @!P6 IMAD R91, R73, R22, RZ ;  /* 0x00000016495be224 */ /* 0x000fe400078e02ff */
[----:B------:R-:W-:Y:S02]  /*5980*/  @!P6 IMAD.MOV.U32 R72, RZ, RZ, R80 ;  /* 0x000000ffff48e224 */ /* 0x000fe400078e0050 */
[----:B------:R-:W-:-:S05]  /*5990*/  @!P6 IMAD.MOV.U32 R73, RZ, RZ, R81 ;  /* 0x000000ffff49e224 */ /* 0x000fca00078e0051 */
[----:B------:R-:W-:Y:S01]  /*59a0*/  @!P6 STG.E.U8 desc[UR36][R72.64+0x1], R91 ;  /* 0x0000015b4800e986 */ /* 0x000fe2000c101124 */
[----:B------:R-:W-:-:S13]  /*59b0*/  ISETP.LT.OR P6, PT, R3, 0x1, !P5 ;  /* 0x000000010300780c */ /* 0x000fda0006fc1670 */
[----:B------:R-:W-:Y:S01]  /*59c0*/  @!P6 IADD3 R4, P4, R80, R100, RZ ;  /* 0x000000645004e210 */ /* 0x000fe20007f9e0ff */
[----:B-1----:R-:W-:Y:S01]  /*59d0*/  @!P6 IMAD R85, R74, R22, RZ ;  /* 0x000000164a55e224 */ /* 0x002fe200078e02ff */
[----:B------:R-:W-:-:S03]  /*59e0*/  P2R R74, PR, RZ, 0x1 ;  /* 0x00000001ff4a7803 */ /* 0x000fc60000000000 */
[----:B------:R-:W-:-:S05]  /*59f0*/  @!P6 IMAD.X R5, R81, 0x1, R97, P4 ;  /* 0x000000015105e824 */ /* 0x000fca00020e0661 */
[----:B------:R0:W-:Y:S01]  /*5a00*/  @!P6 STG.E.U8 desc[UR36][R4.64], R85 ;  /* 0x000000550400e986 */ /* 0x0001e2000c101124 */
[----:B------:R-:W-:-:S13]  /*5a10*/  ISETP.LT.OR P6, PT, R3, 0x2, !P5 ;  /* 0x000000020300780c */ /* 0x000fda0006fc1670 */
[----:B------:R-:W-:Y:S01]  /*5a20*/  @!P6 IADD3 R82, P4, R80, R100, RZ ;  /* 0x000000645052e210 */ /* 0x000fe20007f9e0ff */
[----:B------:R-:W-:-:S04]  /*5a30*/  @!P6 IMAD R75, R75, R22, RZ ;  /* 0x000000164b4be224 */ /* 0x000fc800078e02ff */
[----:B------:R-:W-:-:S05]  /*5a40*/  @!P6 IMAD.X R83, R81, 0x1, R97, P4 ;  /* 0x000000015153e824 */ /* 0x000fca00020e0661 */
[----:B------:R-:W-:Y:S01]  /*5a50*/  @!P6 STG.E.U8 desc[UR36][R82.64+0x1], R75 ;  /* 0x0000014b5200e986 */ /* 0x000fe2000c101124 */
[----:B------:R-:W-:-:S13]  /*5a60*/  ISETP.LT.OR P6, PT, R3, 0x9, !P0 ;  /* 0x000000090300780c */ /* 0x000fda00047c1670 */
[----:B------:R-:W-:Y:S02]  /*5a70*/  @!P6 IMAD R87, R76, R22, RZ ;  /* 0x000000164c57e224 */ /* 0x000fe400078e02ff */
[----:B0-----:R-:W-:Y:S02]  /*5a80*/  @!P6 IMAD.MOV.U32 R4, RZ, RZ, R80 ;  /* 0x000000ffff04e224 */ /* 0x001fe400078e0050 */
[----:B------:R-:W-:-:S05]  /*5a90*/  @!P6 IMAD.MOV.U32 R5, RZ, RZ, R81 ;  /* 0x000000ffff05e224 */ /* 0x000fca00078e0051 */
[----:B------:R0:W-:Y:S01]  /*5aa0*/  @!P6 STG.E.U8 desc[UR36][R4.64+0x8], R87 ;  /* 0x000008570400e986 */ /* 0x0001e2000c101124 */
[C---:B------:R-:W-:Y:S02]  /*5ab0*/  ISETP.LT.OR P6, PT, R3.reuse, 0xa, !P0 ;  /* 0x0000000a0300780c */ /* 0x040fe400047c1670 */
[----:B------:R-:W-:-:S11]  /*5ac0*/  ISETP.LT.OR P0, PT, R3, 0xa, !P5 ;  /* 0x0000000a0300780c */ /* 0x000fd60006f01670 */
[-C--:B------:R-:W-:Y:S02]  /*5ad0*/  @!P6 IMAD R77, R77, R22.reuse, RZ ;  /* 0x000000164d4de224 */ /* 0x080fe400078e02ff */
[----:B0-----:R-:W-:Y:S02]  /*5ae0*/  @!P6 IMAD.MOV.U32 R4, RZ, RZ, R80 ;  /* 0x000000ffff04e224 */ /* 0x001fe400078e0050 */
[----:B------:R-:W-:Y:S02]  /*5af0*/  @!P6 IMAD.MOV.U32 R5, RZ, RZ, R81 ;  /* 0x000000ffff05e224 */ /* 0x000fe400078e0051 */
[----:B------:R-:W-:-:S03]  /*5b00*/  @!P0 IMAD R79, R79, R22, RZ ;  /* 0x000000164f4f8224 */ /* 0x000fc600078e02ff */
[----:B------:R0:W-:Y:S01]  /*5b10*/  @!P6 STG.E.U8 desc[UR36][R4.64+0x9], R77 ;  /* 0x0000094d0400e986 */ /* 0x0001e2000c101124 */
[C---:B------:R-:W-:Y:S02]  /*5b20*/  ISETP.LT.OR P6, PT, R3.reuse, 0x9, !P5 ;  /* 0x000000090300780c */ /* 0x040fe40006fc1670 */
[----:B------:R-:W-:-:S11]  /*5b30*/  ISETP.LT.OR P5, PT, R3, 0x11, !P5 ;  /* 0x000000110300780c */ /* 0x000fd60006fa1670 */
[----:B------:R-:W-:Y:S01]  /*5b40*/  @!P6 IADD3 R72, P4, R80, R100, RZ ;  /* 0x000000645048e210 */ /* 0x000fe20007f9e0ff */
[----:B------:R-:W-:-:S04]  /*5b50*/  @!P6 IMAD R75, R78, R22, RZ ;  /* 0x000000164e4be224 */ /* 0x000fc800078e02ff */
[----:B------:R-:W-:Y:S01]  /*5b60*/  @!P6 IMAD.X R73, R81, 0x1, R97, P4 ;  /* 0x000000015149e824 */ /* 0x000fe200020e0661 */
[----:B------:R-:W-:-:S04]  /*5b70*/  ISETP.NE.AND P4, PT, R92, RZ, PT ;  /* 0x000000ff5c00720c */ /* 0x000fc80003f85270 */
[----:B------:R1:W-:Y:S01]  /*5b80*/  @!P6 STG.E.U8 desc[UR36][R72.64+0x8], R75 ;  /* 0x0000084b4800e986 */ /* 0x0003e2000c101124 */
[----:B------:R-:W-:-:S03]  /*5b90*/  ISETP.LT.OR P6, PT, R3, 0x11, !P4 ;  /* 0x000000110300780c */ /* 0x000fc600067c1670 */
[----:B------:R-:W-:Y:S10]  /*5ba0*/  @!P0 STG.E.U8 desc[UR36][R112.64+0x9], R79 ;  /* 0x0000094f70008986 */ /* 0x000ff4000c101124 */
[----:B------:R-:W-:-:S05]  /*5bb0*/  @!P6 IMAD R81, R64, R22, RZ ;  /* 0x000000164051e224 */ /* 0x000fca00078e02ff */
[----:B------:R-:W-:Y:S01]  /*5bc0*/  @!P6 STG.E.U8 desc[UR36][R14.64+0x10], R81 ;  /* 0x000010510e00e986 */ /* 0x000fe2000c101124 */
[----:B------:R-:W-:-:S13]  /*5bd0*/  ISETP.LT.OR P6, PT, R3, 0x12, !P4 ;  /* 0x000000120300780c */ /* 0x000fda00067c1670 */
[----:B------:R-:W-:-:S05]  /*5be0*/  @!P6 IMAD R65, R65, R22, RZ ;  /* 0x000000164141e224 */ /* 0x000fca00078e02ff */
[----:B------:R-:W-:Y:S01]  /*5bf0*/  @!P6 STG.E.U8 desc[UR36][R14.64+0x11], R65 ;  /* 0x000011410e00e986 */ /* 0x000fe2000c101124 */
[----:B------:R-:W-:-:S13]  /*5c00*/  ISETP.LT.OR P6, PT, R3, 0x11, !P3 ;  /* 0x000000110300780c */ /* 0x000fda0005fc1670 */
[----:B0-----:R-:W-:-:S05]  /*5c10*/  @!P6 IMAD R5, R66, R22, RZ ;  /* 0x000000164205e224 */ /* 0x001fca00078e02ff */
[----:B------:R0:W-:Y:S01]  /*5c20*/  @!P6 STG.E.U8 desc[UR36][R110.64+0x10], R5 ;  /* 0x000010056e00e986 */ /* 0x0001e2000c101124 */
[----:B------:R-:W-:-:S13]  /*5c30*/  ISETP.LT.OR P6, PT, R3, 0x12, !P3 ;  /* 0x000000120300780c */ /* 0x000fda0005fc1670 */
[----:B------:R-:W-:-:S05]  /*5c40*/  @!P6 IMAD R67, R67, R22, RZ ;  /* 0x000000164343e224 */ /* 0x000fca00078e02ff */
[----:B------:R2:W-:Y:S01]  /*5c50*/  @!P6 STG.E.U8 desc[UR36][R110.64+0x11], R67 ;  /* 0x000011436e00e986 */ /* 0x0005e2000c101124 */
[----:B------:R-:W-:-:S13]  /*5c60*/  ISETP.LT.OR P6, PT, R3, 0x19, !P4 ;  /* 0x000000190300780c */ /* 0x000fda00067c1670 */
[----:B-1----:R-:W-:-:S05]  /*5c70*/  @!P6 IMAD R73, R68, R22, RZ ;  /* 0x000000164449e224 */ /* 0x002fca00078e02ff */
[----:B------:R-:W-:Y:S01]  /*5c80*/  @!P6 STG.E.U8 desc[UR36][R14.64+0x18], R73 ;  /* 0x000018490e00e986 */ /* 0x000fe2000c101124 */
[----:B------:R-:W-:-:S13]  /*5c90*/  ISETP.LT.OR P6, PT, R3, 0x1a, !P4 ;  /* 0x0000001a0300780c */ /* 0x000fda00067c1670 */
[----:B------:R-:W-:-:S05]  /*5ca0*/  @!P6 IMAD R69, R69, R22, RZ ;  /* 0x000000164545e224 */ /* 0x000fca00078e02ff */
[----:B------:R1:W-:Y:S01]  /*5cb0*/  @!P6 STG.E.U8 desc[UR36][R14.64+0x19], R69 ;  /* 0x000019450e00e986 */ /* 0x0003e2000c101124 */
[----:B------:R-:W-:-:S13]  /*5cc0*/  ISETP.LT.OR P6, PT, R3, 0x19, !P3 ;  /* 0x000000190300780c */ /* 0x000fda0005fc1670 */
[----:B0-----:R-:W-:-:S05]  /*5cd0*/  @!P6 IMAD R5, R70, R22, RZ ;  /* 0x000000164605e224 */ /* 0x001fca00078e02ff */
[----:B------:R0:W-:Y:S01]  /*5ce0*/  @!P6 STG.E.U8 desc[UR36][R110.64+0x18], R5 ;  /* 0x000018056e00e986 */ /* 0x0001e2000c101124 */
[----:B------:R-:W-:-:S13]  /*5cf0*/  ISETP.LT.OR P6, PT, R3, 0x1a, !P3 ;  /* 0x0000001a0300780c */ /* 0x000fda0005fc1670 */
[----:B------:R-:W-:-:S05]  /*5d00*/  @!P6 IMAD R71, R71, R22, RZ ;  /* 0x000000164747e224 */ /* 0x000fca00078e02ff */
[----:B------:R3:W-:Y:S01]  /*5d10*/  @!P6 STG.E.U8 desc[UR36][R110.64+0x19], R71 ;  /* 0x000019476e00e986 */ /* 0x0007e2000c101124 */
[----:B------:R-:W-:-:S13]  /*5d20*/  ISETP.LT.OR P6, PT, R3, 0x11, !P2 ;  /* 0x000000110300780c */ /* 0x000fda00057c1670 */
[----:B------:R-:W-:-:S05]  /*5d30*/  @!P6 IMAD R65, R56, R22, RZ ;  /* 0x000000163841e224 */ /* 0x000fca00078e02ff */
[----:B------:R4:W-:Y:S01]  /*5d40*/  @!P6 STG.E.U8 desc[UR36][R108.64+0x10], R65 ;  /* 0x000010416c00e986 */ /* 0x0009e2000c101124 */
[----:B------:R-:W-:-:S13]  /*5d50*/  ISETP.LT.OR P6, PT, R3, 0x12, !P2 ;  /* 0x000000120300780c */ /* 0x000fda00057c1670 */
[----:B--2---:R-:W-:Y:S02]  /*5d60*/  @!P6 IMAD R67, R57, R22, RZ ;  /* 0x000000163943e224 */ /* 0x004fe400078e02ff */
[----:B------:R-:W-:Y:S02]  /*5d70*/  @!P6 IMAD.MOV.U32 R56, RZ, RZ, R108 ;  /* 0x000000ffff38e224 */ /* 0x000fe400078e006c */
[----:B------:R-:W-:-:S05]  /*5d80*/  @!P6 IMAD.MOV.U32 R57, RZ, RZ, R109 ;  /* 0x000000ffff39e224 */ /* 0x000fca00078e006d */
[----:B------:R2:W-:Y:S01]  /*5d90*/  @!P6 STG.E.U8 desc[UR36][R56.64+0x11], R67 ;  /* 0x000011433800e986 */ /* 0x0005e2000c101124 */
[----:B------:R-:W-:-:S13]  /*5da0*/  ISETP.LT.OR P6, PT, R3, 0x11, !P1 ;  /* 0x000000110300780c */ /* 0x000fda0004fc1670 */
[----:B------:R-:W-:Y:S01]  /*5db0*/  @!P6 IADD3 R4, P0, R100, R108, RZ ;  /* 0x0000006c6404e210 */ /* 0x000fe20007f1e0ff */
[----:B-1----:R-:W-:-:S04]  /*5dc0*/  @!P6 IMAD R69, R58, R22, RZ ;  /* 0x000000163a45e224 */ /* 0x002fc800078e02ff */
[----:B0-----:R-:W-:-:S05]  /*5dd0*/  @!P6 IMAD.X R5, R109, 0x1, R97, P0 ;  /* 0x000000016d05e824 */ /* 0x001fca00000e0661 */
[----:B------:R0:W-:Y:S01]  /*5de0*/  @!P6 STG.E.U8 desc[UR36][R4.64+0x10], R69 ;  /* 0x000010450400e986 */ /* 0x0001e2000c101124 */
[----:B------:R-:W-:-:S13]  /*5df0*/  ISETP.LT.OR P6, PT, R3, 0x12, !P1 ;  /* 0x000000120300780c */ /* 0x000fda0004fc1670 */
[----:B------:R-:W-:Y:S01]  /*5e00*/  @!P6 IADD3 R64, P0, R100, R108, RZ ;  /* 0x0000006c6440e210 */ /* 0x000fe20007f1e0ff */
[----:B---3--:R-:W-:-:S04]  /*5e10*/  @!P6 IMAD R71, R59, R22, RZ ;  /* 0x000000163b47e224 */ /* 0x008fc800078e02ff */
[----:B----4-:R-:W-:-:S05]  /*5e20*/  @!P6 IMAD.X R65, R109, 0x1, R97, P0 ;  /* 0x000000016d41e824 */ /* 0x010fca00000e0661 */
[----:B------:R-:W-:Y:S01]  /*5e30*/  @!P6 STG.E.U8 desc[UR36][R64.64+0x11], R71 ;  /* 0x000011474000e986 */ /* 0x000fe2000c101124 */
[----:B------:R-:W-:-:S13]  /*5e40*/  ISETP.LT.OR P6, PT, R3, 0x19, !P2 ;  /* 0x000000190300780c */ /* 0x000fda00057c1670 */
[----:B--2---:R-:W-:Y:S02]  /*5e50*/  @!P6 IMAD R57, R60, R22, RZ ;  /* 0x000000163c39e224 */ /* 0x004fe400078e02ff */
[----:B0-----:R-:W-:Y:S02]  /*5e60*/  @!P6 IMAD.MOV.U32 R4, RZ, RZ, R108 ;  /* 0x000000ffff04e224 */ /* 0x001fe400078e006c */
[----:B------:R-:W-:-:S05]  /*5e70*/  @!P6 IMAD.MOV.U32 R5, RZ, RZ, R109 ;  /* 0x000000ffff05e224 */ /* 0x000fca00078e006d */
[----:B------:R0:W-:Y:S01]  /*5e80*/  @!P6 STG.E.U8 desc[UR36][R4.64+0x18], R57 ;  /* 0x000018390400e986 */ /* 0x0001e2000c101124 */
[----:B------:R-:W-:-:S13]  /*5e90*/  ISETP.LT.OR P6, PT, R3, 0x1a, !P2 ;  /* 0x0000001a0300780c */ /* 0x000fda00057c1670 */
[----:B------:R-:W-:Y:S02]  /*5ea0*/  @!P6 IMAD R67, R61, R22, RZ ;  /* 0x000000163d43e224 */ /* 0x000fe400078e02ff */
[----:B0-----:R-:W-:Y:S02]  /*5eb0*/  @!P6 IMAD.MOV.U32 R4, RZ, RZ, R108 ;  /* 0x000000ffff04e224 */ /* 0x001fe400078e006c */
[----:B------:R-:W-:-:S05]  /*5ec0*/  @!P6 IMAD.MOV.U32 R5, RZ, RZ, R109 ;  /* 0x000000ffff05e224 */ /* 0x000fca00078e006d */
[----:B------:R-:W-:Y:S01]  /*5ed0*/  @!P6 STG.E.U8 desc[UR36][R4.64+0x19], R67 ;  /* 0x000019430400e986 */ /* 0x000fe2000c101124 */
[----:B------:R-:W-:-:S13]  /*5ee0*/  ISETP.LT.OR P6, PT, R3, 0x19, !P1 ;  /* 0x000000190300780c */ /* 0x000fda0004fc1670 */
[----:B------:R-:W-:Y:S01]  /*5ef0*/  @!P6 IADD3 R58, P0, R100, R108, RZ ;  /* 0x0000006c643ae210 */ /* 0x000fe20007f1e0ff */
[----:B------:R-:W-:-:S04]  /*5f00*/  @!P6 IMAD R65, R62, R22, RZ ;  /* 0x000000163e41e224 */ /* 0x000fc800078e02ff */
[----:B------:R-:W-:-:S05]  /*5f10*/  @!P6 IMAD.X R59, R109, 0x1, R97, P0 ;  /* 0x000000016d3be824 */ /* 0x000fca00000e0661 */
[----:B------:R0:W-:Y:S01]  /*5f20*/  @!P6 STG.E.U8 desc[UR36][R58.64+0x18], R65 ;  /* 0x000018413a00e986 */ /* 0x0001e2000c101124 */
[----:B------:R-:W-:Y:S01]  /*5f30*/  ISETP.LT.OR P6, PT, R3, 0x1a, !P1 ;  /* 0x0000001a0300780c */ /* 0x000fe20004fc1670 */
[----:B0-----:R-:W-:-:S12]  /*5f40*/  @!P5 IMAD R59, R50, R22, RZ ;  /* 0x00000016323bd224 */ /* 0x001fd800078e02ff */
[----:B------:R-:W-:Y:S01]  /*5f50*/  @!P6 IADD3 R60, P0, R100, R108, RZ ;  /* 0x0000006c643ce210 */ /* 0x000fe20007f1e0ff */
[----:B------:R-:W-:-:S04]  /*5f60*/  @!P6 IMAD R63, R63, R22, RZ ;  /* 0x000000163f3fe224 */ /* 0x000fc800078e02ff */
[----:B------:R-:W-:Y:S01]  /*5f70*/  @!P6 IMAD.X R61, R109, 0x1, R97, P0 ;  /* 0x000000016d3de824 */ /* 0x000fe200000e0661 */
[----:B------:R-:W-:-:S04]  /*5f80*/  ISETP.NE.AND P0, PT, R74, RZ, PT ;  /* 0x000000ff4a00720c */ /* 0x000fc80003f05270 */
[----:B------:R0:W-:Y:S01]  /*5f90*/  @!P6 STG.E.U8 desc[UR36][R60.64+0x19], R63 ;  /* 0x0000193f3c00e986 */ /* 0x0001e2000c101124 */
[----:B------:R-:W-:-:S05]  /*5fa0*/  IADD3 R56, P6, R99, R108, RZ ;  /* 0x0000006c63387210 */ /* 0x000fca0007fde0ff */
[----:B------:R-:W-:Y:S01]  /*5fb0*/  IMAD.X R57, R109, 0x1, R96, P6 ;  /* 0x000000016d397824 */ /* 0x000fe200030e0660 */
[----:B------:R-:W-:-:S13]  /*5fc0*/  ISETP.LT.OR P6, PT, R3, 0x11, !P0 ;  /* 0x000000110300780c */ /* 0x000fda00047c1670 */
[----:B------:R-:W-:-:S05]  /*5fd0*/  @!P6 IMAD R67, R48, R22, RZ ;  /* 0x000000163043e224 */ /* 0x000fca00078e02ff */
[----:B------:R-:W-:Y:S01]  /*5fe0*/  @!P6 STG.E.U8 desc[UR36][R56.64+0x10], R67 ;  /* 0x000010433800e986 */ /* 0x000fe2000c101124 */
[----:B------:R-:W-:-:S13]  /*5ff0*/  ISETP.LT.OR P6, PT, R3, 0x12, !P0 ;  /* 0x000000120300780c */ /* 0x000fda00047c1670 */
[----:B------:R-:W-:-:S05]  /*6000*/  @!P6 IMAD R49, R49, R22, RZ ;  /* 0x000000163131e224 */ /* 0x000fca00078e02ff */
[----:B------:R1:W-:Y:S01]  /*6010*/  @!P6 STG.E.U8 desc[UR36][R56.64+0x11], R49 ;  /* 0x000011313800e986 */ /* 0x0003e2000c101124 */
[----:B------:R-:W-:-:S05]  /*6020*/  @!P5 IADD3 R4, P6, R100, R56, RZ ;  /* 0x000000386404d210 */ /* 0x000fca0007fde0ff */
[----:B------:R-:W-:Y:S01]  /*6030*/  @!P5 IMAD.X R5, R97, 0x1, R57, P6 ;  /* 0x000000016105d824 */ /* 0x000fe200030e0639 */
[----:B------:R-:W-:-:S04]  /*6040*/  ISETP.NE.AND P6, PT, R121, RZ, PT ;  /* 0x000000ff7900720c */ /* 0x000fc80003fc5270 */
[----:B------:R2:W-:Y:S01]  /*6050*/  @!P5 STG.E.U8 desc[UR36][R4.64+0x10], R59 ;  /* 0x0000103b0400d986 */ /* 0x0005e2000c101124 */
[----:B------:R-:W-:-:S08]  /*6060*/  ISETP.NE.AND P5, PT, R119, RZ, PT ;  /* 0x000000ff7700720c */ /* 0x000fd00003fa5270 */
[----:B------:R-:W-:-:S05]  /*6070*/  @!P6 IMAD R55, R55, R22, RZ ;  /* 0x000000163737e224 */ /* 0x000fca00078e02ff */
[----:B------:R-:W-:-:S05]  /*6080*/  @!P5 IMAD R51, R51, R22, RZ ;  /* 0x000000163333d224 */ /* 0x000fca00078e02ff */
[----:B------:R3:W-:Y:S01]  /*6090*/  @!P5 STG.E.U8 desc[UR36][R106.64+0x11], R51 ;  /* 0x000011336a00d986 */ /* 0x0007e2000c101124 */
[----:B------:R-:W-:-:S13]  /*60a0*/  ISETP.LT.OR P5, PT, R3, 0x19, !P0 ;  /* 0x000000190300780c */ /* 0x000fda00047a1670 */
[----:B0-----:R-:W-:-:S05]  /*60b0*/  @!P5 IMAD R61, R52, R22, RZ ;  /* 0x00000016343dd224 */ /* 0x001fca00078e02ff */
[----:B------:R-:W-:Y:S01]  /*60c0*/  @!P5 STG.E.U8 desc[UR36][R56.64+0x18], R61 ;  /* 0x0000183d3800d986 */ /* 0x000fe2000c101124 */
[----:B------:R-:W-:-:S13]  /*60d0*/  ISETP.LT.OR P5, PT, R3, 0x1a, !P0 ;  /* 0x0000001a0300780c */ /* 0x000fda00047a1670 */
[----:B------:R-:W-:-:S05]  /*60e0*/  @!P5 IMAD R53, R53, R22, RZ ;  /* 0x000000163535d224 */ /* 0x000fca00078e02ff */
[----:B------:R-:W-:Y:S01]  /*60f0*/  @!P5 STG.E.U8 desc[UR36][R56.64+0x19], R53 ;  /* 0x000019353800d986 */ /* 0x000fe2000c101124 */
[----:B------:R-:W-:-:S13]  /*6100*/  ISETP.NE.AND P5, PT, R120, RZ, PT ;  /* 0x000000ff7800720c */ /* 0x000fda0003fa5270 */
[----:B-1----:R-:W-:-:S05]  /*6110*/  @!P5 IMAD R49, R54, R22, RZ ;  /* 0x000000163631d224 */ /* 0x002fca00078e02ff */
[----:B------:R-:W-:Y:S01]  /*6120*/  @!P5 STG.E.U8 desc[UR36][R104.64+0x18], R49 ;  /* 0x000018316800d986 */ /* 0x000fe2000c101124 */
[----:B------:R-:W-:-:S03]  /*6130*/  ISETP.LT.OR P5, PT, R3, 0x21, !P4 ;  /* 0x000000210300780c */ /* 0x000fc600067a1670 */
[----:B------:R-:W-:Y:S01]  /*6140*/  @!P6 STG.E.U8 desc[UR36][R20.64+0x19], R55 ;  /* 0x000019371400e986 */ /* 0x000fe2000c101124 */
[----:B------:R-:W-:-:S09]  /*6150*/  ISETP.NE.AND P6, PT, R123, RZ, PT ;  /* 0x000000ff7b00720c */ /* 0x000fd20003fc5270 */
[----:B--2---:R-:W-:-:S04]  /*6160*/  @!P5 IMAD R5, R40, R22, RZ ;  /* 0x000000162805d224 */ /* 0x004fc800078e02ff */
[----:B------:R-:W-:Y:S01]  /*6170*/  @!P6 IMAD R31, R31, R22, RZ ;  /* 0x000000161f1fe224 */ /* 0x000fe200078e02ff */
[----:B------:R0:W-:Y:S01]  /*6180*/  @!P5 STG.E.U8 desc[UR36][R14.64+0x20], R5 ;  /* 0x000020050e00d986 */ /* 0x0001e2000c101124 */
[----:B------:R-:W-:-:S13]  /*6190*/  ISETP.LT.OR P5, PT, R3, 0x22, !P4 ;  /* 0x000000220300780c */ /* 0x000fda00067a1670 */
[----:B------:R-:W-:-:S05]  /*61a0*/  @!P5 IMAD R41, R41, R22, RZ ;  /* 0x000000162929d224 */ /* 0x000fca00078e02ff */
[----:B------:R1:W-:Y:S01]  /*61b0*/  @!P5 STG.E.U8 desc[UR36][R14.64+0x21], R41 ;  /* 0x000021290e00d986 */ /* 0x0003e2000c101124 */
[----:B------:R-:W-:-:S13]  /*61c0*/  ISETP.LT.OR P5, PT, R3, 0x21, !P3 ;  /* 0x000000210300780c */ /* 0x000fda0005fa1670 */
[----:B---3--:R-:W-:-:S05]  /*61d0*/  @!P5 IMAD R51, R42, R22, RZ ;  /* 0x000000162a33d224 */ /* 0x008fca00078e02ff */
[----:B------:R-:W-:Y:S01]  /*61e0*/  @!P5 STG.E.U8 desc[UR36][R110.64+0x20], R51 ;  /* 0x000020336e00d986 */ /* 0x000fe2000c101124 */
[----:B------:R-:W-:-:S13]  /*61f0*/  ISETP.LT.OR P5, PT, R3, 0x22, !P3 ;  /* 0x000000220300780c */ /* 0x000fda0005fa1670 */
[----:B------:R-:W-:-:S05]  /*6200*/  @!P5 IMAD R43, R43, R22, RZ ;  /* 0x000000162b2bd224 */ /* 0x000fca00078e02ff */
[----:B------:R-:W-:Y:S01]  /*6210*/  @!P5 STG.E.U8 desc[UR36][R110.64+0x21], R43 ;  /* 0x0000212b6e00d986 */ /* 0x000fe2000c101124 */
[C---:B------:R-:W-:Y:S02]  /*6220*/  ISETP.LT.OR P5, PT, R3.reuse, 0x29, !P4 ;  /* 0x000000290300780c */ /* 0x040fe400067a1670 */
[----:B------:R-:W-:-:S11]  /*6230*/  ISETP.LT.OR P4, PT, R3, 0x2a, !P4 ;  /* 0x0000002a0300780c */ /* 0x000fd60006781670 */
[-C--:B0-----:R-:W-:Y:S02]  /*6240*/  @!P5 IMAD R5, R44, R22.reuse, RZ ;  /* 0x000000162c05d224 */ /* 0x081fe400078e02ff */
[----:B------:R-:W-:-:S03]  /*6250*/  @!P4 IMAD R45, R45, R22, RZ ;  /* 0x000000162d2dc224 */ /* 0x000fc600078e02ff */
[----:B------:R0:W-:Y:S01]  /*6260*/  @!P5 STG.E.U8 desc[UR36][R14.64+0x28], R5 ;  /* 0x000028050e00d986 */ /* 0x0001e2000c101124 */
[----:B------:R-:W-:-:S03]  /*6270*/  ISETP.NE.AND P5, PT, R122, RZ, PT ;  /* 0x000000ff7a00720c */ /* 0x000fc60003fa5270 */
[----:B------:R-:W-:Y:S01]  /*6280*/  @!P4 STG.E.U8 desc[UR36][R14.64+0x29], R45 ;  /* 0x0000292d0e00c986 */ /* 0x000fe2000c101124 */
[C---:B------:R-:W-:Y:S02]  /*6290*/  ISETP.LT.OR P4, PT, R3.reuse, 0x29, !P3 ;  /* 0x000000290300780c */ /* 0x040fe40005f81670 */
[----:B------:R-:W-:-:S11]  /*62a0*/  ISETP.LT.OR P3, PT, R3, 0x2a, !P3 ;  /* 0x0000002a0300780c */ /* 0x000fd60005f61670 */
[-C--:B------:R-:W-:Y:S02]  /*62b0*/  @!P4 IMAD R21, R46, R22.reuse, RZ ;  /* 0x000000162e15c224 */ /* 0x080fe400078e02ff */
[----:B------:R-:W-:-:S03]  /*62c0*/  @!P3 IMAD R47, R47, R22, RZ ;  /* 0x000000162f2fb224 */ /* 0x000fc600078e02ff */
[----:B------:R-:W-:Y:S04]  /*62d0*/  @!P4 STG.E.U8 desc[UR36][R110.64+0x28], R21 ;  /* 0x000028156e00c986 */ /* 0x000fe8000c101124 */
[----:B------:R-:W-:Y:S01]  /*62e0*/  @!P3 STG.E.U8 desc[UR36][R110.64+0x29], R47 ;  /* 0x0000292f6e00b986 */ /* 0x000fe2000c101124 */
[----:B------:R-:W-:-:S13]  /*62f0*/  ISETP.LT.OR P3, PT, R3, 0x21, !P2 ;  /* 0x000000210300780c */ /* 0x000fda0005761670 */
[----:B-1----:R-:W-:Y:S02]  /*6300*/  @!P3 IMAD R41, R32, R22, RZ ;  /* 0x000000162029b224 */ /* 0x002fe400078e02ff */
[----:B------:R-:W-:Y:S02]  /*6310*/  @!P3 IMAD.MOV.U32 R4, RZ, RZ, R108 ;  /* 0x000000ffff04b224 */ /* 0x000fe400078e006c */
[----:B0-----:R-:W-:-:S05]  /*6320*/  @!P3 IMAD.MOV.U32 R5, RZ, RZ, R109 ;  /* 0x000000ffff05b224 */ /* 0x001fca00078e006d */
        /* <DEDUP_REMOVED lines=14> */
[----:B------:R-:W-:Y:S01]  /*6410*/  @!P3 IMAD.X R21, R109, 0x1, R97, P4 ;  /* 0x000000016d15b824 */ /* 0x000fe200020e0661 */
[----:B------:R-:W-:-:S04]  /*6420*/  ISETP.NE.AND P4, PT, R117, RZ, PT ;  /* 0x000000ff7500720c */ /* 0x000fc80003f85270 */
[----:B------:R-:W-:Y:S01]  /*6430*/  @!P3 STG.E.U8 desc[UR36][R20.64+0x21], R35 ;  /* 0x000021231400b986 */ /* 0x000fe2000c101124 */
[C---:B------:R-:W-:Y:S02]  /*6440*/  ISETP.LT.OR P3, PT, R3.reuse, 0x29, !P2 ;  /* 0x000000290300780c */ /* 0x040fe40005761670 */
[----:B------:R-:W-:-:S06]  /*6450*/  ISETP.LT.OR P2, PT, R3, 0x2a, !P2 ;  /* 0x0000002a0300780c */ /* 0x000fcc0005741670 */
[----:B------:R-:W-:-:S05]  /*6460*/  @!P4 IMAD R27, R27, R22, RZ ;  /* 0x000000161b1bc224 */ /* 0x000fca00078e02ff */
[-C--:B0-----:R-:W-:Y:S02]  /*6470*/  @!P3 IMAD R33, R36, R22.reuse, RZ ;  /* 0x000000162421b224 */ /* 0x081fe400078e02ff */
[----:B------:R-:W-:Y:S02]  /*6480*/  @!P3 IMAD.MOV.U32 R4, RZ, RZ, R108 ;  /* 0x000000ffff04b224 */ /* 0x000fe400078e006c */
[----:B------:R-:W-:Y:S02]  /*6490*/  @!P3 IMAD.MOV.U32 R5, RZ, RZ, R109 ;  /* 0x000000ffff05b224 */ /* 0x000fe400078e006d */
[----:B------:R-:W-:-:S03]  /*64a0*/  @!P2 IMAD R37, R37, R22, RZ ;  /* 0x000000162525a224 */ /* 0x000fc600078e02ff */
[----:B------:R0:W-:Y:S02]  /*64b0*/  @!P3 STG.E.U8 desc[UR36][R4.64+0x28], R33 ;  /* 0x000028210400b986 */ /* 0x0001e4000c101124 */
[----:B0-----:R-:W-:Y:S02]  /*64c0*/  @!P2 IMAD.MOV.U32 R4, RZ, RZ, R108 ;  /* 0x000000ffff04a224 */ /* 0x001fe400078e006c */
[----:B------:R-:W-:-:S05]  /*64d0*/  @!P2 IMAD.MOV.U32 R5, RZ, RZ, R109 ;  /* 0x000000ffff05a224 */ /* 0x000fca00078e006d */
[----:B------:R-:W-:Y:S01]  /*64e0*/  @!P2 STG.E.U8 desc[UR36][R4.64+0x29], R37 ;  /* 0x000029250400a986 */ /* 0x000fe2000c101124 */
[C---:B------:R-:W-:Y:S02]  /*64f0*/  ISETP.LT.OR P2, PT, R3.reuse, 0x29, !P1 ;  /* 0x000000290300780c */ /* 0x040fe40004f41670 */
[----:B------:R-:W-:-:S11]  /*6500*/  ISETP.LT.OR P1, PT, R3, 0x2a, !P1 ;  /* 0x0000002a0300780c */ /* 0x000fd60004f21670 */
[----:B------:R-:W-:Y:S01]  /*6510*/  @!P2 IADD3 R14, P3, R100, R108, RZ ;  /* 0x0000006c640ea210 */ /* 0x000fe20007f7e0ff */
[-C--:B------:R-:W-:Y:S02]  /*6520*/  @!P2 IMAD R21, R38, R22.reuse, RZ ;  /* 0x000000162615a224 */ /* 0x080fe400078e02ff */
[----:B------:R-:W-:Y:S02]  /*6530*/  @!P1 IMAD R39, R39, R22, RZ ;  /* 0x0000001627279224 */ /* 0x000fe400078e02ff */
[----:B------:R-:W-:Y:S01]  /*6540*/  @!P2 IMAD.X R15, R109, 0x1, R97, P3 ;  /* 0x000000016d0fa824 */ /* 0x000fe200018e0661 */
[----:B------:R-:W-:-:S04]  /*6550*/  ISETP.NE.AND P3, PT, R116, RZ, PT ;  /* 0x000000ff7400720c */ /* 0x000fc80003f65270 */
[----:B------:R0:W-:Y:S01]  /*6560*/  @!P2 STG.E.U8 desc[UR36][R14.64+0x28], R21 ;  /* 0x000028150e00a986 */ /* 0x0001e2000c101124 */
[----:B------:R-:W-:-:S05]  /*6570*/  @!P1 IADD3 R108, P2, R100, R108, RZ ;  /* 0x0000006c646c9210 */ /* 0x000fca0007f5e0ff */
[----:B------:R-:W-:-:S05]  /*6580*/  @!P1 IMAD.X R109, R109, 0x1, R97, P2 ;  /* 0x000000016d6d9824 */ /* 0x000fca00010e0661 */
[----:B------:R1:W-:Y:S01]  /*6590*/  @!P1 STG.E.U8 desc[UR36][R108.64+0x29], R39 ;  /* 0x000029276c009986 */ /* 0x0003e2000c101124 */
[----:B------:R-:W-:Y:S01]  /*65a0*/  ISETP.LT.OR P1, PT, R3, 0x21, !P0 ;  /* 0x000000210300780c */ /* 0x000fe20004721670 */
[----:B0-----:R-:W-:-:S12]  /*65b0*/  @!P5 IMAD R21, R30, R22, RZ ;  /* 0x000000161e15d224 */ /* 0x001fd800078e02ff */
[----:B------:R-:W-:-:S05]  /*65c0*/  @!P1 IMAD R5, R24, R22, RZ ;  /* 0x0000001618059224 */ /* 0x000fca00078e02ff */
[----:B------:R1:W-:Y:S01]  /*65d0*/  @!P1 STG.E.U8 desc[UR36][R56.64+0x20], R5 ;  /* 0x0000200538009986 */ /* 0x0003e2000c101124 */
[----:B------:R-:W-:-:S13]  /*65e0*/  ISETP.LT.OR P1, PT, R3, 0x22, !P0 ;  /* 0x000000220300780c */ /* 0x000fda0004721670 */
[----:B------:R-:W-:-:S05]  /*65f0*/  @!P1 IMAD R25, R25, R22, RZ ;  /* 0x0000001619199224 */ /* 0x000fca00078e02ff */
[----:B------:R1:W-:Y:S01]  /*6600*/  @!P1 STG.E.U8 desc[UR36][R56.64+0x21], R25 ;  /* 0x0000211938009986 */ /* 0x0003e2000c101124 */
[C---:B------:R-:W-:Y:S02]  /*6610*/  ISETP.LT.OR P1, PT, R3.reuse, 0x29, !P0 ;  /* 0x000000290300780c */ /* 0x040fe40004721670 */
[----:B------:R-:W-:Y:S01]  /*6620*/  ISETP.LT.OR P0, PT, R3, 0x2a, !P0 ;  /* 0x0000002a0300780c */ /* 0x000fe20004701670 */
[----:B------:R-:W-:-:S05]  /*6630*/  @!P3 IMAD R3, R26, R22, RZ ;  /* 0x000000161a03b224 */ /* 0x000fca00078e02ff */
[----:B------:R1:W-:Y:S04]  /*6640*/  @!P3 STG.E.U8 desc[UR36][R6.64+0x20], R3 ;  /* 0x000020030600b986 */ /* 0x0003e8000c101124 */
[----:B------:R1:W-:Y:S01]  /*6650*/  @!P4 STG.E.U8 desc[UR36][R12.64+0x21], R27 ;  /* 0x0000211b0c00c986 */ /* 0x0003e2000c101124 */
[-C--:B------:R-:W-:Y:S02]  /*6660*/  @!P1 IMAD R15, R28, R22.reuse, RZ ;  /* 0x000000161c0f9224 */ /* 0x080fe400078e02ff */
[----:B------:R-:W-:-:S03]  /*6670*/  @!P0 IMAD R29, R29, R22, RZ ;  /* 0x000000161d1d8224 */ /* 0x000fc600078e02ff */
[----:B------:R1:W-:Y:S04]  /*6680*/  @!P1 STG.E.U8 desc[UR36][R56.64+0x28], R15 ;  /* 0x0000280f38009986 */ /* 0x0003e8000c101124 */
[----:B------:R1:W-:Y:S04]  /*6690*/  @!P0 STG.E.U8 desc[UR36][R56.64+0x29], R29 ;  /* 0x0000291d38008986 */ /* 0x0003e8000c101124 */
[----:B------:R1:W-:Y:S04]  /*66a0*/  @!P5 STG.E.U8 desc[UR36][R10.64+0x28], R21 ;  /* 0x000028150a00d986 */ /* 0x0003e8000c101124 */
[----:B------:R1:W-:Y:S02]  /*66b0*/  @!P6 STG.E.U8 desc[UR36][R8.64+0x29], R31 ;  /* 0x0000291f0800e986 */ /* 0x0003e4000c101124 */
.L_x_59:
[----:B------:R-:W-:Y:S05]  /*66c0*/  BSYNC B0 ;  /* 0x0000000000007941 */ /* 0x000fea0003800000 */
.L_x_29:
[----:B------:R-:W-:Y:S01]  /*66d0*/  ULDC UR4, c[0x0][0xc] ;  /* 0x0000030000047ab9 */ /* 0x000fe20000000800 */
[----:B------:R-:W-:Y:S01]  /*66e0*/  ULDC UR5, c[0x0][0x10] ;  /* 0x0000040000057ab9 */ /* 0x000fe20000000800 */
[----:B-1----:R-:W1:Y:S01]  /*66f0*/  LDC R3, c[0x0][0x14] ;  /* 0x00000500ff037b82 */ /* 0x002e620000000800 */
[----:B------:R-:W-:Y:S01]  /*6700*/  UIMAD.WIDE.U32 UR4, UR4, UR5, URZ ;  /* 0x00000005040472a5 */ /* 0x000fe2000f8e003f */
[----:B------:R-:W-:Y:S02]  /*6710*/  IMAD.MOV.U32 R105, RZ, RZ, -0x1 ;  /* 0xffffffffff697424 */ /* 0x000fe400078e00ff */
[----:B------:R-:W-:-:S03]  /*6720*/  IMAD.MOV.U32 R103, RZ, RZ, -0x1 ;  /* 0xffffffffff677424 */ /* 0x000fc600078e00ff */
[----:B-1----:R-:W-:-:S04]  /*6730*/  IMAD.WIDE.U32 R16, R3, UR4, R16 ;  /* 0x0000000403107c25 */ /* 0x002fc8000f8e0010 */
[----:B------:R-:W-:Y:S01]  /*6740*/  IMAD R3, R3, UR5, RZ ;  /* 0x0000000503037c24 */ /* 0x000fe2000f8e02ff */
[----:B------:R-:W-:Y:S02]  /*6750*/  ULDC.64 UR4, c[0x0][0x650] ;  /* 0x0001940000047ab9 */ /* 0x000fe40000000a00 */
[----:B------:R-:W-:Y:S01]  /*6760*/  ISETP.GE.U32.AND P0, PT, R16, UR4, PT ;  /* 0x0000000410007c0c */ /* 0x000fe2000bf06070 */
[--C-:B------:R-:W-:Y:S01]  /*6770*/  IMAD.IADD R17, R17, 0x1, R3.reuse ;  /* 0x0000000111117824 */ /* 0x100fe200078e0203 */
[----:B------:R-:W-:-:S04]  /*6780*/  PRMT R3, RZ, 0x7610, R3 ;  /* 0x00007610ff037816 */ /* 0x000fc80000000003 */
[----:B------:R-:W-:-:S13]  /*6790*/  ISETP.GE.U32.AND.EX P0, PT, R17, UR5, PT, P0 ;  /* 0x0000000511007c0c */ /* 0x000fda000bf06100 */
[----:B------:R-:W-:Y:S05]  /*67a0*/  @P0 BRA `(.L_x_60) ;  /* 0x0000000400640947 */ /* 0x000fea0003800000 */
[----:B------:R-:W1:Y:S01]  /*67b0*/  S2R R12, SR_CTAID.X ;  /* 0x00000000000c7919 */ /* 0x000e620000002500 */
[----:B------:R-:W2:Y:S01]  /*67c0*/  LDC.64 R10, c[0x0][0x628] ;  /* 0x00018a00ff0a7b82 */ /* 0x000ea20000000a00 */
[----:B------:R-:W-:Y:S01]  /*67d0*/  ULDC UR4, c[0x0][0x150] ;  /* 0x0000540000047ab9 */ /* 0x000fe20000000800 */
[----:B------:R-:W-:Y:S01]  /*67e0*/  IMAD.MOV.U32 R8, RZ, RZ, R16 ;  /* 0x000000ffff087224 */ /* 0x000fe200078e0010 */
[----:B------:R-:W3:Y:S01]  /*67f0*/  S2R R24, SR_CTAID.Y ;  /* 0x0000000000187919 */ /* 0x000ee20000002600 */
[----:B------:R-:W-:-:S04]  /*6800*/  IMAD.MOV.U32 R9, RZ, RZ, R17 ;  /* 0x000000ffff097224 */ /* 0x000fc800078e0011 */
[----:B------:R-:W4:Y:S08]  /*6810*/  LDC R21, c[0x0][0x144] ;  /* 0x00005100ff157b82 */ /* 0x000f300000000800 */
[----:B------:R-:W0:Y:S08]  /*6820*/  LDC R0, c[0x0][0x630] ;  /* 0x00018c00ff007b82 */ /* 0x000e300000000800 */
[----:B------:R-:W0:Y:S01]  /*6830*/  LDC.64 R14, c[0x0][0x620] ;  /* 0x00018800ff0e7b82 */ /* 0x000e220000000a00 */
[----:B--2---:R-:W-:-:S04]  /*6840*/  ISETP.NE.U32.AND P0, PT, R10, RZ, PT ;  /* 0x000000ff0a00720c */ /* 0x004fc80003f05070 */
[----:B------:R-:W-:Y:S02]  /*6850*/  ISETP.NE.AND.EX P0, PT, R11, RZ, PT, P0 ;  /* 0x000000ff0b00720c */ /* 0x000fe40003f05300 */
[----:B-1----:R-:W-:-:S05]  /*6860*/  I2FP.F32.U32 R3, R12 ;  /* 0x0000000c00037245 */ /* 0x002fca0000201000 */
[----:B------:R-:W-:-:S04]  /*6870*/  FMUL R3, R3, UR4 ;  /* 0x0000000403037c20 */ /* 0x000fc80008400000 */
[----:B------:R1:W2:Y:S02]  /*6880*/  F2I.U32.TRUNC.NTZ R20, R3 ;  /* 0x0000000300147305 */ /* 0x0002a4000020f000 */
[----:B---34-:R-:W-:Y:S05]  /*6890*/  @!P0 BRA `(.L_x_61) ;  /* 0x0000000000288947 */ /* 0x018fea0003800000 */
[----:B-1----:R-:W1:Y:S02]  /*68a0*/  LDC R3, c[0x0][0x634] ;  /* 0x00018d00ff037b82 */ /* 0x002e640000000800 */
[----:B-1----:R-:W-:-:S05]  /*68b0*/  IADD3 R3, P0, R16, R3, RZ ;  /* 0x0000000310037210 */ /* 0x002fca0007f1e0ff */
[----:B------:R-:W-:-:S04]  /*68c0*/  IMAD.X R13, RZ, RZ, R17, P0 ;  /* 0x000000ffff0d7224 */ /* 0x000fc800000e0611 */
[----:B0-----:R-:W-:-:S04]  /*68d0*/  IMAD.WIDE.U32 R4, R13, R10, RZ ;  /* 0x0000000a0d047225 */ /* 0x001fc800078e00ff */
[----:B------:R-:W-:-:S04]  /*68e0*/  IMAD.WIDE.U32 R6, P0, R3, R11, R4 ;  /* 0x0000000b03067225 */ /* 0x000fc80007800004 */
[----:B------:R-:W-:-:S04]  /*68f0*/  IMAD.WIDE.U32 R4, R3, R10, RZ ;  /* 0x0000000a03047225 */ /* 0x000fc800078e00ff */
[----:B------:R-:W-:Y:S01]  /*6900*/  IMAD.X R9, RZ, RZ, RZ, P0 ;  /* 0x000000ffff097224 */ /* 0x000fe200000e06ff */
[----:B------:R-:W-:Y:S01]  /*6910*/  IADD3 RZ, P0, R5, R6, RZ ;  /* 0x0000000605ff7210 */ /* 0x000fe20007f1e0ff */
[----:B------:R-:W-:-:S04]  /*6920*/  IMAD.MOV.U32 R8, RZ, RZ, R7 ;  /* 0x000000ffff087224 */ /* 0x000fc800078e0007 */
[----:B------:R-:W-:-:S08]  /*6930*/  IMAD.WIDE.U32.X R8, R13, R11, R8, P0 ;  /* 0x0000000b0d087225 */ /* 0x000fd000000e0408 */
.L_x_61:
[----:B------:R-:W3:Y:S01]  /*6940*/  LDC.64 R28, c[0x0][0x640] ;  /* 0x00019000ff1c7b82 */ /* 0x000ee20000000a00 */
[-CC-:B0-----:R-:W-:Y:S01]  /*6950*/  SHF.R.U64 R103, R8, R0.reuse, R9.reuse ;  /* 0x0000000008677219 */ /* 0x181fe20000001209 */
[----:B--2---:R-:W-:Y:S01]  /*6960*/  IMAD.MOV R20, RZ, RZ, -R20 ;  /* 0x000000ffff147224 */ /* 0x004fe200078e0a14 */
[----:B------:R-:W-:Y:S01]  /*6970*/  SHF.R.U32.HI R0, RZ, R0, R9 ;  /* 0x00000000ff007219 */ /* 0x000fe20000011609 */
[----:B------:R-:W-:Y:S01]  /*6980*/  ULDC UR4, c[0x0][0x154] ;  /* 0x0000550000047ab9 */ /* 0x000fe20000000800 */
[----:B-1----:R-:W-:Y:S01]  /*6990*/  IADD3 R3, P0, RZ, -R103, RZ ;  /* 0x80000067ff037210 */ /* 0x002fe20007f1e0ff */
[----:B------:R-:W-:Y:S02]  /*69a0*/  IMAD R21, R21, R20, R12 ;  /* 0x0000001415157224 */ /* 0x000fe400078e020c */
[----:B------:R-:W0:Y:S01]  /*69b0*/  LDC R6, c[0x0][0x618] ;  /* 0x00018600ff067b82 */ /* 0x000e220000000800 */
[----:B------:R-:W-:Y:S02]  /*69c0*/  IMAD.MOV.U32 R7, RZ, RZ, 0x1 ;  /* 0x00000001ff077424 */ /* 0x000fe400078e00ff */
[----:B------:R-:W-:-:S04]  /*69d0*/  IMAD.X R5, RZ, RZ, ~R0, P0 ;  /* 0x000000ffff057224 */ /* 0x000fc800000e0e00 */
[-C--:B------:R-:W-:Y:S01]  /*69e0*/  IMAD R0, R5, R14.reuse, RZ ;  /* 0x0000000e05007224 */ /* 0x080fe200078e02ff */
[----:B------:R-:W1:Y:S01]  /*69f0*/  LDC R8, c[0x0][0x608] ;  /* 0x00018200ff087b82 */ /* 0x000e620000000800 */
[----:B------:R-:W-:-:S04]  /*6a00*/  IMAD.WIDE.U32 R4, R3, R14, R16 ;  /* 0x0000000e03047225 */ /* 0x000fc800078e0010 */
[----:B------:R-:W-:Y:S01]  /*6a10*/  IMAD R3, R3, R15, R0 ;  /* 0x0000000f03037224 */ /* 0x000fe200078e0200 */
[----:B------:R-:W-:Y:S02]  /*6a20*/  I2FP.F32.U32 R0, R24 ;  /* 0x0000001800007245 */ /* 0x000fe40000201000 */
[----:B------:R-:W2:Y:S01]  /*6a30*/  LDC R26, c[0x0][0x658] ;  /* 0x00019600ff1a7b82 */ /* 0x000ea20000000800 */
[----:B------:R-:W-:Y:S01]  /*6a40*/  IMAD.IADD R3, R5, 0x1, R3 ;  /* 0x0000000105037824 */ /* 0x000fe200078e0203 */
[----:B---3--:R-:W-:Y:S01]  /*6a50*/  ISETP.NE.U32.AND P0, PT, R28, RZ, PT ;  /* 0x000000ff1c00720c */ /* 0x008fe20003f05070 */
[----:B------:R-:W-:Y:S01]  /*6a60*/  FMUL R0, R0, UR4 ;  /* 0x0000000400007c20 */ /* 0x000fe20008400000 */
[----:B------:R-:W-:Y:S02]  /*6a70*/  IMAD.MOV.U32 R5, RZ, RZ, -0x1 ;  /* 0xffffffffff057424 */ /* 0x000fe400078e00ff */
[----:B------:R-:W-:Y:S01]  /*6a80*/  ISETP.NE.AND.EX P0, PT, R29, RZ, PT, P0 ;  /* 0x000000ff1d00720c */ /* 0x000fe20003f05300 */
[----:B------:R3:W4:Y:S01]  /*6a90*/  F2I.U32.TRUNC.NTZ R13, R0 ;  /* 0x00000000000d7305 */ /* 0x000722000020f000 */
[----:B------:R-:W3:Y:S01]  /*6aa0*/  LDC R15, c[0x0][0x148] ;  /* 0x00005200ff0f7b82 */ /* 0x000ee20000000800 */
[----:B0-----:R-:W-:-:S02]  /*6ab0*/  SHF.R.U64 R12, R4, R6, R3 ;  /* 0x00000006040c7219 */ /* 0x001fc40000001203 */
[----:B------:R-:W-:-:S05]  /*6ac0*/  SHF.R.U32.HI R3, RZ, R6, R3 ;  /* 0x00000006ff037219 */ /* 0x000fca0000011603 */
[----:B------:R-:W0:Y:S01]  /*6ad0*/  LDC R20, c[0x0][0x600] ;  /* 0x00018000ff147b82 */ /* 0x000e220000000800 */
[-CC-:B-1----:R-:W-:Y:S02]  /*6ae0*/  SHF.R.U64 R10, R12, R8.reuse, R3.reuse ;  /* 0x000000080c0a7219 */ /* 0x182fe40000001203 */
[----:B------:R-:W-:-:S05]  /*6af0*/  SHF.R.U32.HI R3, RZ, R8, R3 ;  /* 0x00000008ff037219 */ /* 0x000fca0000011603 */
[----:B------:R-:W1:Y:S01]  /*6b00*/  LDC R27, c[0x0][0x648] ;  /* 0x00019200ff1b7b82 */ /* 0x000e620000000800 */
[-C--:B--2---:R-:W-:Y:S02]  /*6b10*/  SHF.L.U32 R4, R5, R26.reuse, RZ ;  /* 0x0000001a05047219 */ /* 0x084fe400000006ff */
[-CC-:B------:R-:W-:Y:S02]  /*6b20*/  SHF.R.U64 R14, R10, R26.reuse, R3.reuse ;  /* 0x0000001a0a0e7219 */ /* 0x180fe40000001203 */
[----:B------:R-:W-:Y:S02]  /*6b30*/  SHF.R.U32.HI R5, RZ, R26, R3 ;  /* 0x0000001aff057219 */ /* 0x000fe40000011603 */
[----:B------:R-:W-:Y:S01]  /*6b40*/  LOP3.LUT R25, RZ, R4, RZ, 0x33, !PT ;  /* 0x00000004ff197212 */ /* 0x000fe200078e33ff */
[----:B------:R-:W2:Y:S01]  /*6b50*/  LDC R30, c[0x0][0x638] ;  /* 0x00018e00ff1e7b82 */ /* 0x000ea20000000800 */
[----:B------:R-:W-:Y:S01]  /*6b60*/  SHF.L.U32 R26, R7, R26, RZ ;  /* 0x0000001a071a7219 */ /* 0x000fe200000006ff */
[----:B------:R-:W-:-:S06]  /*6b70*/  IMAD.MOV.U32 R4, RZ, RZ, R14 ;  /* 0x000000ffff047224 */ /* 0x000fcc00078e000e */
[----:B------:R-:W0:Y:S01]  /*6b80*/  LDC R31, c[0x0][0x610] ;  /* 0x00018400ff1f7b82 */ /* 0x000e220000000800 */
[----:B----4-:R-:W-:Y:S05]  /*6b90*/  @!P0 BRA `(.L_x_62) ;  /* 0x0000000000288947 */ /* 0x010fea0003800000 */
[----:B------:R-:W4:Y:S02]  /*6ba0*/  LDC R3, c[0x0][0x64c] ;  /* 0x00019300ff037b82 */ /* 0x000f240000000800 */
[----:B----4-:R-:W-:-:S05]  /*6bb0*/  IADD3 R3, P0, R14, R3, RZ ;  /* 0x000000030e037210 */ /* 0x010fca0007f1e0ff */
        /* <DEDUP_REMOVED lines=8> */
.L_x_62:
[----:B------:R-:W-:Y:S01]  /*6c40*/  ISETP.NE.AND P0, PT, R2, 0x1, PT ;  /* 0x000000010200780c */ /* 0x000fe20003f05270 */
[----:B0-----:R-:W-:Y:S01]  /*6c50*/  VIADD R7, R20, 0xffffffff ;  /* 0xffffffff14077836 */ /* 0x001fe20000000000 */
[----:B-1-3--:R-:W-:Y:S01]  /*6c60*/  SHF.R.U64 R0, R4, R27, R5 ;  /* 0x0000001b04007219 */ /* 0x00afe20000001205 */
[----:B------:R-:W-:Y:S01]  /*6c70*/  IMAD.MOV R13, RZ, RZ, -R13 ;  /* 0x000000ffff0d7224 */ /* 0x000fe200078e0a0d */
[----:B------:R-:W-:Y:S01]  /*6c80*/  LOP3.LUT R5, R10, R25, RZ, 0xc0, !PT ;  /* 0x000000190a057212 */ /* 0x000fe200078ec0ff */
[----:B------:R-:W-:Y:S01]  /*6c90*/  IMAD.MOV.U32 R4, RZ, RZ, 0x1 ;  /* 0x00000001ff047424 */ /* 0x000fe200078e00ff */
[----:B------:R-:W-:Y:S01]  /*6ca0*/  LOP3.LUT R12, R12, R7, RZ, 0xc0, !PT ;  /* 0x000000070c0c7212 */ /* 0x000fe200078ec0ff */
[----:B------:R-:W-:Y:S02]  /*6cb0*/  IMAD.MOV R3, RZ, RZ, -R0 ;  /* 0x000000ffff037224 */ /* 0x000fe400078e0a00 */
[----:B------:R-:W-:Y:S02]  /*6cc0*/  IMAD R0, R26, R0, R5 ;  /* 0x000000001a007224 */ /* 0x000fe400078e0205 */
[----:B--2---:R-:W-:-:S02]  /*6cd0*/  IMAD R3, R3, R30, R14 ;  /* 0x0000001e03037224 */ /* 0x004fc400078e020e */
[----:B------:R-:W-:Y:S02]  /*6ce0*/  @P0 IMAD R21, R15, R13, R24 ;  /* 0x0000000d0f150224 */ /* 0x000fe400078e0218 */
[----:B------:R-:W-:Y:S01]  /*6cf0*/  IMAD R5, R3, R20, R12 ;  /* 0x0000001403057224 */ /* 0x000fe200078e020c */
[----:B------:R-:W-:Y:S01]  /*6d00*/  PRMT R3, R4, 0x7610, R3 ;  /* 0x0000761004037816 */ /* 0x000fe20000000003 */
[----:B------:R-:W-:-:S05]  /*6d10*/  IMAD R0, R0, R31, R21 ;  /* 0x0000001f00007224 */ /* 0x000fca00078e0215 */
[----:B------:R-:W-:Y:S02]  /*6d20*/  SEL R105, R5, R0, !P0 ;  /* 0x0000000005697207 */ /* 0x000fe40004000000 */
[----:B------:R-:W-:-:S07]  /*6d30*/  SEL R0, R0, R5, !P0 ;  /* 0x0000000500007207 */ /* 0x000fce0004000000 */
.L_x_60:
[----:B------:R-:W-:Y:S01]  /*6d40*/  LOP3.LUT P0, RZ, R3, 0xff, RZ, 0xc0, !PT ;  /* 0x000000ff03ff7812 */ /* 0x000fe2000780c0ff */
[----:B------:R-:W-:-:S12]  /*6d50*/  IMAD.MOV.U32 R104, RZ, RZ, R0 ;  /* 0x000000ffff687224 */ /* 0x000fd800078e0000 */
[----:B------:R-:W-:Y:S05]  /*6d60*/  @P0 BRA `(.L_x_63) ;  /* 0xffffffa000b80947 */ /* 0x000fea000383ffff */
[----:B------:R-:W-:Y:S05]  /*6d70*/  EXIT ;  /* 0x000000000000794d */ /* 0x000fea0003800000 */
.L_x_4:
[----:B0-----:R-:W-:Y:S01]  /*6d80*/  ULDC.64 UR4, c[0x0][0x650] ;  /* 0x0001940000047ab9 */ /* 0x001fe20000000a00 */
        /* <DEDUP_REMOVED lines=25> */
.L_x_65:
[--C-:B------:R-:W-:Y:S01]  /*6f20*/  SHF.R.U64 R12, R10, R14, R11.reuse ;  /* 0x0000000e0a0c7219 */ /* 0x100fe2000000120b */
[----:B------:R-:W0:Y:S01]  /*6f30*/  LDC R22, c[0x0][0x618] ;  /* 0x00018600ff167b82 */ /* 0x000e220000000800 */
[----:B------:R-:W-:Y:S01]  /*6f40*/  I2FP.F32.U32 R6, R4 ;  /* 0x0000000400067245 */ /* 0x000fe20000201000 */
[----:B------:R-:W-:Y:S01]  /*6f50*/  ULDC UR4, c[0x0][0x150] ;  /* 0x0000540000047ab9 */ /* 0x000fe20000000800 */
[----:B------:R-:W-:Y:S02]  /*6f60*/  SHF.R.U32.HI R5, RZ, R14, R11 ;  /* 0x0000000eff057219 */ /* 0x000fe4000001160b */
[----:B------:R-:W-:Y:S01]  /*6f70*/  IADD3 R9, P0, RZ, -R12, RZ ;  /* 0x8000000cff097210 */ /* 0x000fe20007f1e0ff */
[----:B------:R-:W-:Y:S01]  /*6f80*/  FMUL R11, R6, UR4 ;  /* 0x00000004060b7c20 */ /* 0x000fe20008400000 */
[----:B------:R-:W-:Y:S01]  /*6f90*/  ULDC UR4, c[0x0][0x154] ;  /* 0x0000550000047ab9 */ /* 0x000fe20000000800 */
[----:B------:R-:W1:Y:S02]  /*6fa0*/  LDC.64 R24, c[0x0][0x640] ;  /* 0x00019000ff187b82 */ /* 0x000e640000000a00 */
[----:B------:R-:W-:-:S02]  /*6fb0*/  IMAD.X R5, RZ, RZ, ~R5, P0 ;  /* 0x000000ffff057224 */ /* 0x000fc400000e0e05 */
[----:B------:R-:W2:Y:S01]  /*6fc0*/  F2I.U32.TRUNC.NTZ R11, R11 ;  /* 0x0000000b000b7305 */ /* 0x000ea2000020f000 */
[----:B------:R-:W-:-:S03]  /*6fd0*/  IMAD.WIDE.U32 R6, R9, R20, R16 ;  /* 0x0000001409067225 */ /* 0x000fc600078e0010 */
[----:B------:R-:W3:Y:S01]  /*6fe0*/  LDC R13, c[0x0][0x144] ;  /* 0x00005100ff0d7b82 */ /* 0x000ee20000000800 */
[----:B------:R-:W-:-:S04]  /*6ff0*/  IMAD R8, R5, R20, RZ ;  /* 0x0000001405087224 */ /* 0x000fc800078e02ff */
[----:B------:R-:W-:Y:S02]  /*7000*/  IMAD R5, R9, R21, R8 ;  /* 0x0000001509057224 */ /* 0x000fe400078e0208 */
[----:B------:R-:W-:Y:S01]  /*7010*/  IMAD.MOV.U32 R8, RZ, RZ, -0x1 ;  /* 0xffffffffff087424 */ /* 0x000fe200078e00ff */
[----:B------:R-:W4:Y:S01]  /*7020*/  LDC R14, c[0x0][0x608] ;  /* 0x00018200ff0e7b82 */ /* 0x000f220000000800 */
[----:B------:R-:W-:Y:S01]  /*7030*/  IMAD.IADD R5, R7, 0x1, R5 ;  /* 0x0000000107057824 */ /* 0x000fe200078e0205 */
[----:B------:R-:W-:-:S04]  /*7040*/  I2FP.F32.U32 R7, R3 ;  /* 0x0000000300077245 */ /* 0x000fc80000201000 */
[-C--:B0-----:R-:W-:Y:S01]  /*7050*/  SHF.R.U64 R10, R6, R22.reuse, R5 ;  /* 0x00000016060a7219 */ /* 0x081fe20000001205 */
[----:B--2---:R-:W-:Y:S01]  /*7060*/  IMAD.MOV R6, RZ, RZ, -R11 ;  /* 0x000000ffff067224 */ /* 0x004fe200078e0a0b */
[----:B------:R-:W0:Y:S01]  /*7070*/  LDC R9, c[0x0][0x658] ;  /* 0x00019600ff097b82 */ /* 0x000e220000000800 */
[----:B-1----:R-:W-:Y:S01]  /*7080*/  ISETP.NE.U32.AND P0, PT, R24, RZ, PT ;  /* 0x000000ff1800720c */ /* 0x002fe20003f05070 */
[----:B------:R-:W-:Y:S01]  /*7090*/  FMUL R7, R7, UR4 ;  /* 0x0000000407077c20 */ /* 0x000fe20008400000 */
[----:B------:R-:W-:Y:S02]  /*70a0*/  SHF.R.U32.HI R5, RZ, R22, R5 ;  /* 0x00000016ff057219 */ /* 0x000fe40000011605 */
[----:B------:R-:W-:-:S03]  /*70b0*/  ISETP.NE.AND.EX P0, PT, R25, RZ, PT, P0 ;  /* 0x000000ff1900720c */ /* 0x000fc60003f05300 */
[----:B------:R-:W1:Y:S01]  /*70c0*/  LDC R20, c[0x0][0x148] ;  /* 0x00005200ff147b82 */ /* 0x000e620000000800 */
[----:B---3--:R-:W-:Y:S02]  /*70d0*/  IMAD R23, R13, R6, R4 ;  /* 0x000000060d177224 */ /* 0x008fe400078e0204 */
[----:B------:R-:W-:-:S05]  /*70e0*/  IMAD.MOV.U32 R6, RZ, RZ, 0x1 ;  /* 0x00000001ff067424 */ /* 0x000fca00078e00ff */
[----:B------:R-:W2:Y:S01]  /*70f0*/  LDC R21, c[0x0][0x600] ;  /* 0x00018000ff157b82 */ /* 0x000ea20000000800 */
[-CC-:B----4-:R-:W-:Y:S02]  /*7100*/  SHF.R.U64 R13, R10, R14.reuse, R5.reuse ;  /* 0x0000000e0a0d7219 */ /* 0x190fe40000001205 */
[----:B------:R-:W-:Y:S02]  /*7110*/  SHF.R.U32.HI R4, RZ, R14, R5 ;  /* 0x0000000eff047219 */ /* 0x000fe40000011605 */
[----:B------:R3:W4:Y:S03]  /*7120*/  F2I.U32.TRUNC.NTZ R14, R7 ;  /* 0x00000007000e7305 */ /* 0x000726000020f000 */
[----:B------:R-:W1:Y:S01]  /*7130*/  LDC R26, c[0x0][0x648] ;  /* 0x00019200ff1a7b82 */ /* 0x000e620000000800 */
[-C--:B0-----:R-:W-:Y:S02]  /*7140*/  SHF.R.U64 R15, R13, R9.reuse, R4 ;  /* 0x000000090d0f7219 */ /* 0x081fe40000001204 */
[----:B------:R-:W-:-:S02]  /*7150*/  SHF.L.U32 R8, R8, R9, RZ ;  /* 0x0000000908087219 */ /* 0x000fc400000006ff */
[-C--:B------:R-:W-:Y:S01]  /*7160*/  SHF.R.U32.HI R5, RZ, R9.reuse, R4 ;  /* 0x00000009ff057219 */ /* 0x080fe20000011604 */
[----:B------:R-:W-:Y:S01]  /*7170*/  IMAD.MOV.U32 R4, RZ, RZ, R15 ;  /* 0x000000ffff047224 */ /* 0x000fe200078e000f */
[----:B------:R-:W-:Y:S01]  /*7180*/  SHF.L.U32 R22, R6, R9, RZ ;  /* 0x0000000906167219 */ /* 0x000fe200000006ff */
[----:B------:R-:W0:Y:S01]  /*7190*/  LDC R27, c[0x0][0x638] ;  /* 0x00018e00ff1b7b82 */ /* 0x000e220000000800 */
[----:B------:R-:W-:-:S07]  /*71a0*/  LOP3.LUT R28, RZ, R8, RZ, 0x33, !PT ;  /* 0x00000008ff1c7212 */ /* 0x000fce00078e33ff */
        /* <DEDUP_REMOVED lines=12> */
.L_x_66:
[----:B------:R-:W-:Y:S01]  /*7270*/  ISETP.NE.AND P0, PT, R2, 0x1, PT ;  /* 0x000000010200780c */ /* 0x000fe20003f05270 */
[----:B--2---:R-:W-:Y:S01]  /*7280*/  VIADD R7, R21, 0xffffffff ;  /* 0xffffffff15077836 */ /* 0x004fe20000000000 */
[----:B-1----:R-:W-:Y:S01]  /*7290*/  SHF.R.U64 R5, R4, R26, R5 ;  /* 0x0000001a04057219 */ /* 0x002fe20000001205 */
[----:B------:R-:W-:Y:S01]  /*72a0*/  IMAD.MOV R14, RZ, RZ, -R14 ;  /* 0x000000ffff0e7224 */ /* 0x000fe200078e0a0e */
[----:B------:R-:W-:Y:S01]  /*72b0*/  LOP3.LUT R4, R13, R28, RZ, 0xc0, !PT ;  /* 0x0000001c0d047212 */ /* 0x000fe200078ec0ff */
[----:B------:R-:W-:Y:S01]  /*72c0*/  IMAD.MOV.U32 R8, RZ, RZ, R12 ;  /* 0x000000ffff087224 */ /* 0x000fe200078e000c */
[----:B------:R-:W-:Y:S01]  /*72d0*/  LOP3.LUT R10, R10, R7, RZ, 0xc0, !PT ;  /* 0x000000070a0a7212 */ /* 0x000fe200078ec0ff */
[----:B------:R-:W-:Y:S02]  /*72e0*/  IMAD.MOV R6, RZ, RZ, -R5 ;  /* 0x000000ffff067224 */ /* 0x000fe400078e0a05 */
[----:B------:R-:W-:-:S04]  /*72f0*/  IMAD R4, R22, R5, R4 ;  /* 0x0000000516047224 */ /* 0x000fc800078e0204 */
[----:B------:R-:W-:Y:S02]  /*7300*/  @P0 IMAD R23, R20, R14, R3 ;  /* 0x0000000e14170224 */ /* 0x000fe400078e0203 */
[----:B0-----:R-:W-:Y:S02]  /*7310*/  IMAD R3, R6, R27, R15 ;  /* 0x0000001b06037224 */ /* 0x001fe400078e020f */
[----:B------:R-:W-:Y:S02]  /*7320*/  IMAD R7, R4, R29, R23 ;  /* 0x0000001d04077224 */ /* 0x000fe400078e0217 */
[----:B------:R-:W-:Y:S02]  /*7330*/  IMAD R4, R3, R21, R10 ;  /* 0x0000001503047224 */ /* 0x000fe400078e020a */
[----:B------:R-:W-:-:S03]  /*7340*/  IMAD.MOV.U32 R6, RZ, RZ, 0x1 ;  /* 0x00000001ff067424 */ /* 0x000fc600078e00ff */
[----:B------:R-:W-:Y:S02]  /*7350*/  SEL R9, R4, R7, !P0 ;  /* 0x0000000704097207 */ /* 0x000fe40004000000 */
[----:B------:R-:W-:-:S07]  /*7360*/  SEL R7, R7, R4, !P0 ;  /* 0x0000000407077207 */ /* 0x000fce0004000000 */
.L_x_64:
[----:B------:R-:W-:-:S08]  /*7370*/  NOP ;  /* 0x0000000000007918 */ /* 0x000fd00000000000 */
[----:B------:R-:W0:-:S00]  /*7380*/  USETMAXREG.DEALLOC.CTAPOOL 0x28 ;  /* 0x00000028000079c8 */ /* 0x000e0000080e0500 */
[----:B0-----:R-:W-:-:S13]  /*7390*/  ISETP.NE.AND P0, PT, R0, RZ, PT ;  /* 0x000000ff0000720c */ /* 0x001fda0003f05270 */
[----:B------:R-:W-:Y:S05]  /*73a0*/  @P0 EXIT ;  /* 0x000000000000094d */ /* 0x000fea0003800000 */
[----:B------:R-:W-:Y:S01]  /*73b0*/  LOP3.LUT P0, RZ, R6, 0xff, RZ, 0xc0, !PT ;  /* 0x000000ff06ff7812 */ /* 0x000fe2000780c0ff */
[----:B------:R-:W-:Y:S02]  /*73c0*/  IMAD.MOV.U32 R3, RZ, RZ, 0x1 ;  /* 0x00000001ff037424 */ /* 0x000fe400078e00ff */
[----:B------:R-:W-:-:S10]  /*73d0*/  IMAD.MOV.U32 R0, RZ, RZ, RZ ;  /* 0x000000ffff007224 */ /* 0x000fd400078e00ff */
[----:B------:R-:W-:Y:S05]  /*73e0*/  @!P0 BRA `(.L_x_67) ;  /* 0x0000000c00348947 */ /* 0x000fea0003800000 */
[----:B------:R-:W0:Y:S01]  /*73f0*/  LDC R0, c[0x0][0x28c] ;  /* 0x0000a300ff007b82 */ /* 0x000e220000000800 */
[----:B------:R-:W-:Y:S01]  /*7400*/  ULDC UR5, c[0x0][0x600] ;  /* 0x0001800000057ab9 */ /* 0x000fe20000000800 */
[----:B------:R-:W-:Y:S01]  /*7410*/  ULDC UR4, c[0x0][0xc] ;  /* 0x0000030000047ab9 */ /* 0x000fe20000000800 */
[----:B------:R-:W-:Y:S01]  /*7420*/  UIADD3 UR16, UR5, -0x1, URZ ;  /* 0xffffffff05107890 */ /* 0x000fe2000fffe03f */
[C---:B------:R-:W-:Y:S01]  /*7430*/  LOP3.LUT P2, RZ, R18.reuse, 0x7f, RZ, 0xc0, !PT ;  /* 0x0000007f12ff7812 */ /* 0x040fe2000784c0ff */
[----:B------:R-:W-:Y:S01]  /*7440*/  ULDC UR6, c[0x0][0x658] ;  /* 0x0001960000067ab9 */ /* 0x000fe20000000800 */
[----:B------:R-:W-:Y:S01]  /*7450*/  ULDC UR5, c[0x0][0x10] ;  /* 0x0000040000057ab9 */ /* 0x000fe20000000800 */
[----:B------:R-:W-:Y:S01]  /*7460*/  UMOV UR7, 0xffffffff ;  /* 0xffffffff00077882 */ /* 0x000fe20000000000 */
[----:B------:R-:W-:Y:S01]  /*7470*/  UMOV UR8, 0x1 ;  /* 0x0000000100087882 */ /* 0x000fe20000000000 */
[----:B------:R-:W-:Y:S01]  /*7480*/  UIMAD.WIDE.U32 UR4, UR4, UR5, URZ ;  /* 0x00000005040472a5 */ /* 0x000fe2000f8e003f */
[----:B------:R-:W-:Y:S01]  /*7490*/  LOP3.LUT P0, RZ, R18, 0x1f, RZ, 0xc0, !PT ;  /* 0x0000001f12ff7812 */ /* 0x000fe2000780c0ff */
[----:B------:R-:W-:Y:S01]  /*74a0*/  USHF.L.U32 UR7, UR7, UR6, URZ ;  /* 0x0000000607077299 */ /* 0x000fe2000800063f */
[----:B------:R-:W-:Y:S01]  /*74b0*/  BSSY B0, `(.L_x_67) ;  /* 0x00000c0000007945 */ /* 0x000fe20003800000 */
[----:B------:R-:W-:Y:S01]  /*74c0*/  USHF.L.U32 UR18, UR8, UR6, URZ ;  /* 0x0000000608127299 */ /* 0x000fe2000800063f */
[----:B------:R-:W-:Y:S01]  /*74d0*/  IMAD.MOV.U32 R11, RZ, RZ, 0x1 ;  /* 0x00000001ff0b7424 */ /* 0x000fe200078e00ff */
[----:B------:R-:W-:Y:S01]  /*74e0*/  LOP3.LUT R18, R19, 0x2, RZ, 0xfc, !PT ;  /* 0x0000000213127812 */ /* 0x000fe200078efcff */
[----:B------:R-:W-:Y:S01]  /*74f0*/  ULDC UR6, c[0x0][0x14] ;  /* 0x0000050000067ab9 */ /* 0x000fe20000000800 */
[----:B------:R-:W-:Y:S01]  /*7500*/  PLOP3.LUT P0, PT, P0, P2, PT, 0x8a, 0x0 ;  /* 0x000000000000781c */ /* 0x000fe20000705172 */
[----:B------:R-:W-:-:S02]  /*7510*/  UIMAD.WIDE.U32 UR20, UR4, UR6, URZ ;  /* 0x00000006041472a5 */ /* 0x000fc4000f8e003f */
[----:B------:R-:W-:Y:S02]  /*7520*/  UIMAD UR13, UR5, UR6, URZ ;  /* 0x00000006050d72a4 */ /* 0x000fe4000f8e023f */
[----:B------:R-:W-:Y:S01]  /*7530*/  ULOP3.LUT UR17, URZ, UR7, URZ, 0x33, !UPT ;  /* 0x000000073f117292 */ /* 0x000fe2000f8e333f */
[----:B0-----:R-:W-:Y:S01]  /*7540*/  VIADD R0, R0, 0x3f ;  /* 0x0000003f00007836 */ /* 0x001fe20000000000 */
[----:B------:R-:W-:Y:S01]  /*7550*/  UIADD3 UR13, UR21, UR13, URZ ;  /* 0x0000000d150d7290 */ /* 0x000fe2000fffe03f */
[----:B------:R-:W-:-:S03]  /*7560*/  ULDC.64 UR22, c[0x0][0x198] ;  /* 0x0000660000167ab9 */ /* 0x000fc60000000a00 */
[----:B------:R-:W-:-:S04]  /*7570*/  SHF.R.S32.HI R3, RZ, 0x1f, R0 ;  /* 0x0000001fff037819 */ /* 0x000fc80000011400 */
[----:B------:R-:W-:Y:S01]  /*7580*/  LEA.HI R3, R3, R0, RZ, 0x6 ;  /* 0x0000000003037211 */ /* 0x000fe200078f30ff */
[----:B------:R-:W-:-:S03]  /*7590*/  IMAD.MOV.U32 R0, RZ, RZ, RZ ;  /* 0x000000ffff007224 */ /* 0x000fc600078e00ff */
[----:B------:R-:W-:Y:S01]  /*75a0*/  SHF.R.S32.HI R13, RZ, 0x6, R3 ;  /* 0x00000006ff0d7819 */ /* 0x000fe20000011403 */
[----:B------:R-:W-:-:S04]  /*75b0*/  IMAD.MOV.U32 R3, RZ, RZ, 0x1 ;  /* 0x00000001ff037424 */ /* 0x000fc800078e00ff */
[----:B------:R-:W-:-:S07]  /*75c0*/  VIADD R10, R13, 0x1 ;  /* 0x000000010d0a7836 */ /* 0x000fce0000000000 */
.L_x_79:
[----:B------:R-:W-:-:S03]  /*75d0*/  UMOV UR4, 0xffffffff ;  /* 0xffffffff00047882 */ /* 0x000fc60000000000 */
[----:B------:R-:W-:Y:S05]  /*75e0*/  BRA.DIV UR4, `(.L_x_68) ;  /* 0x00000012042c7947 */ /* 0x000fea000b800000 */
[----:B------:R-:W-:-:S13]  /*75f0*/  ELECT P6, URZ, PT ;  /* 0x00000000003f782f */ /* 0x000fda00038c0000 */
.L_x_94:
[----:B------:R-:W0:Y:S01]  /*7600*/  LDC R4, c[0x0][0x28c] ;  /* 0x0000a300ff047b82 */ /* 0x000e220000000800 */
[----:B------:R-:W-:Y:S01]  /*7610*/  BSSY B1, `(.L_x_69) ;  /* 0x0000037000017945 */ /* 0x000fe20003800000 */
[----:B0-----:R-:W-:-:S13]  /*7620*/  ISETP.LT.OR P6, PT, R4, 0x1, !P6 ;  /* 0x000000010400780c */ /* 0x001fda00077c1670 */
[----:B------:R-:W-:Y:S05]  /*7630*/  @P6 BRA `(.L_x_70) ;  /* 0x0000000000d06947 */ /* 0x000fea0003800000 */
[----:B------:R-:W-:Y:S02]  /*7640*/  IMAD R14, R9, 0x30, RZ ;  /* 0x00000030090e7824 */ /* 0x000fe400078e02ff */
[----:B------:R-:W-:Y:S02]  /*7650*/  IMAD R15, R7, 0x180, RZ ;  /* 0x00000180070f7824 */ /* 0x000fe400078e02ff */
[----:B------:R-:W-:Y:S02]  /*7660*/  IMAD.MOV.U32 R20, RZ, RZ, RZ ;  /* 0x000000ffff147224 */ /* 0x000fe400078e00ff */
[----:B------:R-:W-:Y:S02]  /*7670*/  IMAD.MOV.U32 R4, RZ, RZ, R10 ;  /* 0x000000ffff047224 */ /* 0x000fe400078e000a */
[----:B------:R-:W-:Y:S02]  /*7680*/  IMAD.MOV.U32 R5, RZ, RZ, R3 ;  /* 0x000000ffff057224 */ /* 0x000fe400078e0003 */
[----:B------:R-:W-:-:S07]  /*7690*/  IMAD.MOV.U32 R6, RZ, RZ, R0 ;  /* 0x000000ffff067224 */ /* 0x000fce00078e0000 */
.L_x_74:
[----:B------:R-:W0:Y:S01]  /*76a0*/  S2R R12, SR_CgaCtaId ;  /* 0x00000000000c7919 */ /* 0x000e220000008800 */
[----:B------:R-:W-:Y:S01]  /*76b0*/  MOV R7, 0x400 ;  /* 0x0000040000077802 */ /* 0x000fe20000000f00 */
[----:B------:R-:W1:Y:S03]  /*76c0*/  @!P2 LDC R9, c[0x0][0x500] ;  /* 0x00014000ff09ab82 */ /* 0x000e660000000800 */
[----:B0-----:R-:W-:Y:S02]  /*76d0*/  LEA R21, R12, R7, 0x18 ;  /* 0x000000070c157211 */ /* 0x001fe400078ec0ff */
[----:B------:R-:W-:-:S03]  /*76e0*/  SHF.L.U32 R7, R5, 0x1f, RZ ;  /* 0x0000001f05077819 */ /* 0x000fc600000006ff */
[----:B------:R-:W-:-:S04]  /*76f0*/  IMAD R12, R6, 0x8, R21 ;  /* 0x00000008060c7824 */ /* 0x000fc800078e0215 */
[----:B------:R-:W0:Y:S02]  /*7700*/  SYNCS.PHASECHK.TRANS64.TRYWAIT P1, [R12+URZ+0x40], R7 ;  /* 0x000040070c0075a7 */ /* 0x000e24000802017f */
[----:B01----:R-:W-:Y:S05]  /*7710*/  @!P1 BRA `(.L_x_71) ;  /* 0x0000001000009947 */ /* 0x003fea0003800000 */
.L_x_95:
[----:B0-----:R-:W-:Y:S01]  /*7720*/  PRMT R7, R18, 0x9910, RZ ;  /* 0x0000991012077816 */ /* 0x001fe200000000ff */
[----:B------:R0:W-:Y:S03]  /*7730*/  @!P2 SYNCS.ARRIVE.TRANS64 RZ, [R12+URZ], R9 ;  /* 0x000000090cffa9a7 */ /* 0x0001e6000800003f */
[----:B------:R-:W-:-:S13]  /*7740*/  ISETP.NE.AND P1, PT, R7, 0x2, PT ;  /* 0x000000020700780c */ /* 0x000fda0003f25270 */
[----:B0-----:R-:W-:Y:S05]  /*7750*/  @P1 BRA `(.L_x_72) ;  /* 0x0000000000041947 */ /* 0x001fea0003800000 */
[----:B------:R-:W-:Y:S01]  /*7760*/  BPT.TRAP 0x1 ;  /* 0x000000040000795c */ /* 0x000fe20000300000 */
.L_x_72:
[----:B------:R-:W-:Y:S05]  /*7770*/  @P0 BRA `(.L_x_73) ;  /* 0x0000000000040947 */ /* 0x000fea0003800000 */
[----:B------:R-:W-:Y:S01]  /*7780*/  BPT.TRAP 0x1 ;  /* 0x000000040000795c */ /* 0x000fe20000300000 */
.L_x_73:
[--C-:B------:R-:W-:Y:S01]  /*7790*/  IMAD R7, R6, 0x6000, R21.reuse ;  /* 0x0000600006077824 */ /* 0x100fe200078e0215 */
[----:B------:R-:W-:Y:S01]  /*77a0*/  R2UR UR9, R12 ;  /* 0x000000000c0972ca */ /* 0x000fe200000e0000 */
[----:B------:R-:W-:Y:S01]  /*77b0*/  IMAD R21, R6, 0xc00, R21 ;  /* 0x00000c0006157824 */ /* 0x000fe200078e0215 */
[----:B------:R-:W-:Y:S01]  /*77c0*/  UIADD3 UR4, UP0, UR22, 0xf0, URZ ;  /* 0x000000f016047890 */ /* 0x000fe2000ff1e03f */
[----:B------:R-:W-:Y:S01]  /*77d0*/  VIADD R4, R4, 0xffffffff ;  /* 0xffffffff04047836 */ /* 0x000fe20000000000 */
[----:B------:R-:W-:Y:S01]  /*77e0*/  R2UR UR5, R7 ;  /* 0x00000000070572ca */ /* 0x000fe200000e0000 */
[----:B------:R-:W-:Y:S01]  /*77f0*/  UIADD3 UR24, UP1, UR22, 0x1f0, URZ ;  /* 0x000001f016187890 */ /* 0x000fe2000ff3e03f */
[----:B------:R-:W-:Y:S01]  /*7800*/  R2UR UR8, R21 ;  /* 0x00000000150872ca */ /* 0x000fe200000e0000 */
[----:B------:R-:W-:Y:S01]  /*7810*/  VIADD R6, R6, 0x1 ;  /* 0x0000000106067836 */ /* 0x000fe20000000000 */
[----:B------:R-:W-:Y:S01]  /*7820*/  R2UR UR11, R15 ;  /* 0x000000000f0b72ca */ /* 0x000fe200000e0000 */
[----:B------:R-:W-:Y:S01]  /*7830*/  UIADD3.X UR25, URZ, UR23, URZ, UP1, !UPT ;  /* 0x000000173f197290 */ /* 0x000fe20008ffe43f */
[----:B------:R-:W-:Y:S01]  /*7840*/  R2UR UR10, R20 ;  /* 0x00000000140a72ca */ /* 0x000fe200000e0000 */
[----:B------:R-:W-:Y:S01]  /*7850*/  UMOV UR6, 0x0 ;  /* 0x0000000000067882 */ /* 0x000fe20000000000 */
[----:B------:R-:W-:Y:S01]  /*7860*/  R2UR UR12, R8 ;  /* 0x00000000080c72ca */ /* 0x000fe200000e0000 */
[----:B------:R-:W-:Y:S01]  /*7870*/  UMOV UR7, 0x10000000 ;  /* 0x1000000000077882 */ /* 0x000fe20000000000 */
[----:B------:R-:W-:Y:S01]  /*7880*/  R2UR UR19, R14 ;  /* 0x000000000e1372ca */ /* 0x000fe200000e0000 */
[----:B------:R-:W-:Y:S01]  /*7890*/  VIADD R20, R20, 0x40 ;  /* 0x0000004014147836 */ /* 0x000fe20000000000 */
[----:B------:R-:W-:Y:S01]  /*78a0*/  ISETP.GT.AND P3, PT, R4, 0x1, PT ;  /* 0x000000010400780c */ /* 0x000fe20003f64270 */
[----:B------:R-:W-:Y:S01]  /*78b0*/  UIADD3 UR14, UR5, 0x180, URZ ;  /* 0x00000180050e7890 */ /* 0x000fe2000fffe03f */
[----:B------:R-:W-:Y:S01]  /*78c0*/  ISETP.NE.AND P1, PT, R6, 0x8, PT ;  /* 0x000000080600780c */ /* 0x000fe20003f25270 */
[----:B------:R-:W-:-:S02]  /*78d0*/  UIADD3.X UR5, URZ, UR23, URZ, UP0, !UPT ;  /* 0x000000173f057290 */ /* 0x000fc400087fe43f */
[----:B------:R-:W-:Y:S01]  /*78e0*/  UIADD3 UR15, UR8, 0x30180, URZ ;  /* 0x00030180080f7890 */ /* 0x000fe2000fffe03f */
[----:B------:R-:W-:Y:S02]  /*78f0*/  SEL R12, RZ, 0x1, P1 ;  /* 0x00000001ff0c7807 */ /* 0x000fe40000800000 */
[----:B------:R-:W-:Y:S01]  /*7900*/  UMOV UR8, UR14 ;  /* 0x0000000e00087c82 */ /* 0x000fe20008000000 */
[----:B------:R-:W-:Y:S02]  /*7910*/  SEL R6, R6, RZ, P1 ;  /* 0x000000ff06067207 */ /* 0x000fe40000800000 */
[----:B------:R-:W-:Y:S01]  /*7920*/  LOP3.LUT R5, R5, R12, RZ, 0x3c, !PT ;  /* 0x0000000c05057212 */ /* 0x000fe200078e3cff */
[----:B------:R0:W-:Y:S02]  /*7930*/  UTMALDG.3D [UR8], [UR4], desc[UR6] ;  /* 0x00000608040075b4 */ /* 0x0001e40008011000 */
[----:B0-----:R-:W-:Y:S01]  /*7940*/  UMOV UR8, UR15 ;  /* 0x0000000f00087c82 */ /* 0x001fe20008000000 */
[----:B------:R-:W-:-:S02]  /*7950*/  UMOV UR11, UR19 ;  /* 0x00000013000b7c82 */ /* 0x000fc40008000000 */
[----:B------:R0:W-:Y:S02]  /*7960*/  UTMALDG.3D [UR8], [UR24], desc[UR6] ;  /* 0x00000608180075b4 */ /* 0x0001e40008011000 */
[----:B0-----:R-:W-:Y:S05]  /*7970*/  @P3 BRA `(.L_x_74) ;  /* 0xfffffffc00483947 */ /* 0x001fea000383ffff */
.L_x_70:
[----:B------:R-:W-:Y:S05]  /*7980*/  BSYNC B1 ;  /* 0x0000000000017941 */ /* 0x000fea0003800000 */
.L_x_69:
[----:B------:R-:W-:Y:S01]  /*7990*/  LOP3.LUT P3, RZ, R11, 0xff, RZ, 0xc0, !PT ;  /* 0x000000ff0bff7812 */ /* 0x000fe2000786c0ff */
[----:B------:R-:W-:Y:S01]  /*79a0*/  IMAD.IADD R0, R13, 0x1, R0 ;  /* 0x000000010d007824 */ /* 0x000fe200078e0200 */
[----:B------:R-:W-:Y:S01]  /*79b0*/  IADD3 R16, P4, R16, UR20, RZ ;  /* 0x0000001410107c10 */ /* 0x000fe2000ff9e0ff */
[----:B------:R-:W-:Y:S01]  /*79c0*/  ULDC.64 UR4, c[0x0][0x650] ;  /* 0x0001940000047ab9 */ /* 0x000fe20000000a00 */
[----:B------:R-:W-:Y:S01]  /*79d0*/  BSSY B1, `(.L_x_75) ;  /* 0x000006b000017945 */ /* 0x000fe20003800000 */
[----:B------:R-:W-:Y:S01]  /*79e0*/  IMAD.MOV.U32 R7, RZ, RZ, -0x1 ;  /* 0xffffffffff077424 */ /* 0x000fe200078e00ff */
[----:B------:R-:W-:Y:S01]  /*79f0*/  SHF.R.U32.HI R4, RZ, 0x3, R0 ;  /* 0x00000003ff047819 */ /* 0x000fe20000011600 */
[----:B------:R-:W-:Y:S01]  /*7a00*/  IMAD.MOV.U32 R9, RZ, RZ, -0x1 ;  /* 0xffffffffff097424 */ /* 0x000fe200078e00ff */
[----:B------:R-:W-:Y:S01]  /*7a10*/  ISETP.GT.U32.AND P1, PT, R0, 0x7, PT ;  /* 0x000000070000780c */ /* 0x000fe20003f24070 */
[----:B------:R-:W-:Y:S01]  /*7a20*/  IMAD.MOV.U32 R8, RZ, RZ, -0x1 ;  /* 0xffffffffff087424 */ /* 0x000fe200078e00ff */
[----:B------:R-:W-:-:S02]  /*7a30*/  LOP3.LUT R4, R4, 0x1, RZ, 0xc0, !PT ;  /* 0x0000000104047812 */ /* 0x000fc400078ec0ff */
[----:B------:R-:W-:Y:S01]  /*7a40*/  ISETP.LT.U32.AND P1, PT, R13, 0x8, P1 ;  /* 0x000000080d00780c */ /* 0x000fe20000f21070 */
[----:B------:R-:W0:Y:S01]  /*7a50*/  @P3 S2R R6, SR_CgaCtaId ;  /* 0x0000000000063919 */ /* 0x000e220000008800 */
[----:B------:R-:W-:Y:S02]  /*7a60*/  @P3 MOV R5, 0x400 ;  /* 0x0000040000053802 */ /* 0x000fe40000000f00 */
[----:B------:R-:W-:Y:S02]  /*7a70*/  IADD3.X R17, R17, UR13, RZ, P4, !PT ;  /* 0x0000000d11117c10 */ /* 0x000fe4000a7fe4ff */
[----:B------:R-:W-:Y:S02]  /*7a80*/  ISETP.GE.U32.AND P4, PT, R16, UR4, PT ;  /* 0x0000000410007c0c */ /* 0x000fe4000bf86070 */
[----:B------:R-:W-:Y:S02]  /*7a90*/  LOP3.LUT R0, R0, 0x7, RZ, 0xc0, !PT ;  /* 0x0000000700007812 */ /* 0x000fe400078ec0ff */
[----:B------:R-:W-:-:S02]  /*7aa0*/  PRMT R11, RZ, 0x7610, R11 ;  /* 0x00007610ff0b7816 */ /* 0x000fc4000000000b */
[----:B0-----:R-:W-:-:S04]  /*7ab0*/  @P3 LEA R5, R6, R5, 0x18 ;  /* 0x0000000506053211 */ /* 0x001fc800078ec0ff */
[----:B------:R0:W-:Y:S01]  /*7ac0*/  @P3 SYNCS.ARRIVE.TRANS64.A1T0 RZ, [R5+URZ+0x98], RZ ;  /* 0x000098ff05ff39a7 */ /* 0x0001e2000810003f */
[----:B------:R-:W-:Y:S02]  /*7ad0*/  ISETP.NE.U32.AND P3, PT, R4, 0x1, PT ;  /* 0x000000010400780c */ /* 0x000fe40003f65070 */
[----:B------:R-:W-:Y:S02]  /*7ae0*/  SEL R4, RZ, 0x1, !P1 ;  /* 0x00000001ff047807 */ /* 0x000fe40004800000 */
[----:B------:R-:W-:Y:S02]  /*7af0*/  ISETP.GE.U32.AND.EX P1, PT, R17, UR5, PT, P4 ;  /* 0x0000000511007c0c */ /* 0x000fe4000bf26140 */
[----:B------:R-:W-:-:S04]  /*7b00*/  ISETP.GT.U32.AND P3, PT, R13, 0x7, !P3 ;  /* 0x000000070d00780c */ /* 0x000fc80005f64070 */
[----:B0-----:R-:W-:-:S04]  /*7b10*/  SEL R5, RZ, 0x1, !P3 ;  /* 0x00000001ff057807 */ /* 0x001fc80005800000 */
[--C-:B------:R-:W-:Y:S02]  /*7b20*/  LOP3.LUT R3, R5, R3, R4.reuse, 0x96, !PT ;  /* 0x0000000305037212 */ /* 0x100fe400078e9604 */
[----:B------:R-:W-:Y:S01]  /*7b30*/  PRMT R4, RZ, 0x7610, R4 ;  /* 0x00007610ff047816 */ /* 0x000fe20000000004 */
[----:B------:R-:W-:Y:S06]  /*7b40*/  @P1 BRA `(.L_x_76) ;  /* 0x00000004004c1947 */ /* 0x000fec0003800000 */
[----:B------:R-:W-:Y:S01]  /*7b50*/  ULDC.64 UR4, c[0x0][0x628] ;  /* 0x00018a0000047ab9 */ /* 0x000fe20000000a00 */
[----:B------:R-:W0:Y:S01]  /*7b60*/  S2R R14, SR_CTAID.X ;  /* 0x00000000000e7919 */ /* 0x000e220000002500 */
[----:B------:R-:W-:Y:S01]  /*7b70*/  ISETP.NE.U32.AND P1, PT, RZ, UR4, PT ;  /* 0x00000004ff007c0c */ /* 0x000fe2000bf25070 */
[----:B------:R-:W-:Y:S01]  /*7b80*/  ULDC UR7, c[0x0][0x630] ;  /* 0x00018c0000077ab9 */ /* 0x000fe20000000800 */
[----:B------:R-:W-:Y:S01]  /*7b90*/  IMAD.MOV.U32 R4, RZ, RZ, R16 ;  /* 0x000000ffff047224 */ /* 0x000fe200078e0010 */
[----:B------:R-:W1:Y:S01]  /*7ba0*/  S2R R12, SR_CTAID.Y ;  /* 0x00000000000c7919 */ /* 0x000e620000002600 */
[----:B------:R-:W-:Y:S01]  /*7bb0*/  ISETP.NE.AND.EX P1, PT, RZ, UR5, PT, P1 ;  /* 0x00000005ff007c0c */ /* 0x000fe2000bf25310 */
[----:B------:R-:W-:-:S12]  /*7bc0*/  IMAD.MOV.U32 R5, RZ, RZ, R17 ;  /* 0x000000ffff057224 */ /* 0x000fd800078e0011 */
[----:B------:R-:W-:Y:S05]  /*7bd0*/  @!P1 BRA `(.L_x_77) ;  /* 0x0000000000289947 */ /* 0x000fea0003800000 */
[----:B------:R-:W-:Y:S02]  /*7be0*/  ULDC UR6, c[0x0][0x634] ;  /* 0x00018d0000067ab9 */ /* 0x000fe40000000800 */
[----:B------:R-:W-:-:S05]  /*7bf0*/  IADD3 R9, P1, R16, UR6, RZ ;  /* 0x0000000610097c10 */ /* 0x000fca000ff3e0ff */
[----:B------:R-:W-:-:S04]  /*7c00*/  IMAD.X R15, RZ, RZ, R17, P1 ;  /* 0x000000ffff0f7224 */ /* 0x000fc800008e0611 */
[----:B------:R-:W-:-:S04]  /*7c10*/  IMAD.WIDE.U32 R6, R15, UR4, RZ ;  /* 0x000000040f067c25 */ /* 0x000fc8000f8e00ff */
[----:B------:R-:W-:-:S04]  /*7c20*/  IMAD.WIDE.U32 R6, P1, R9, UR5, R6 ;  /* 0x0000000509067c25 */ /* 0x000fc8000f820006 */
[----:B------:R-:W-:-:S04]  /*7c30*/  IMAD.WIDE.U32 R8, R9, UR4, RZ ;  /* 0x0000000409087c25 */ /* 0x000fc8000f8e00ff */
[----:B------:R-:W-:Y:S01]  /*7c40*/  IMAD.X R5, RZ, RZ, RZ, P1 ;  /* 0x000000ffff057224 */ /* 0x000fe200008e06ff */
[----:B------:R-:W-:Y:S01]  /*7c50*/  IADD3 RZ, P1, R9, R6, RZ ;  /* 0x0000000609ff7210 */ /* 0x000fe20007f3e0ff */
[----:B------:R-:W-:-:S04]  /*7c60*/  IMAD.MOV.U32 R4, RZ, RZ, R7 ;  /* 0x000000ffff047224 */ /* 0x000fc800078e0007 */
[----:B------:R-:W-:-:S08]  /*7c70*/  IMAD.WIDE.U32.X R4, R15, UR5, R4, P1 ;  /* 0x000000050f047c25 */ /* 0x000fd000088e0404 */
.L_x_77:
[--C-:B------:R-:W-:Y:S01]  /*7c80*/  SHF.R.U64 R8, R4, UR7, R5.reuse ;  /* 0x0000000704087c19 */ /* 0x100fe20008001205 */
[----:B------:R-:W-:Y:S01]  /*7c90*/  ULDC.64 UR4, c[0x0][0x620] ;  /* 0x0001880000047ab9 */ /* 0x000fe20000000a00 */
[----:B------:R-:W-:Y:S01]  /*7ca0*/  SHF.R.U32.HI R4, RZ, UR7, R5 ;  /* 0x00000007ff047c19 */ /* 0x000fe20008011605 */
[----:B------:R-:W2:Y:S01]  /*7cb0*/  LDC R25, c[0x0][0x144] ;  /* 0x00005100ff197b82 */ /* 0x000ea20000000800 */
[----:B------:R-:W-:Y:S01]  /*7cc0*/  IADD3 R7, P1, RZ, -R8, RZ ;  /* 0x80000008ff077210 */ /* 0x000fe20007f3e0ff */
[----:B------:R-:W-:Y:S01]  /*7cd0*/  ULDC.64 UR8, c[0x0][0x640] ;  /* 0x0001900000087ab9 */ /* 0x000fe20000000a00 */
[----:B0-----:R-:W-:Y:S01]  /*7ce0*/  I2FP.F32.U32 R9, R14 ;  /* 0x0000000e00097245 */ /* 0x001fe20000201000 */
[----:B------:R-:W-:Y:S02]  /*7cf0*/  ULDC UR6, c[0x0][0x608] ;  /* 0x0001820000067ab9 */ /* 0x000fe40000000800 */
[----:B------:R-:W-:Y:S01]  /*7d00*/  IMAD.X R4, RZ, RZ, ~R4, P1 ;  /* 0x000000ffff047224 */ /* 0x000fe200008e0e04 */
[----:B------:R-:W-:Y:S01]  /*7d10*/  ISETP.NE.U32.AND P1, PT, RZ, UR8, PT ;  /* 0x00000008ff007c0c */ /* 0x000fe2000bf25070 */
[----:B------:R-:W0:Y:S02]  /*7d20*/  LDC R21, c[0x0][0x148] ;  /* 0x00005200ff157b82 */ /* 0x000e240000000800 */
[----:B------:R-:W-:Y:S01]  /*7d30*/  IMAD R6, R4, UR4, RZ ;  /* 0x0000000404067c24 */ /* 0x000fe2000f8e02ff */
[----:B------:R-:W-:Y:S01]  /*7d40*/  ISETP.NE.AND.EX P1, PT, RZ, UR9, PT, P1 ;  /* 0x00000009ff007c0c */ /* 0x000fe2000bf25310 */
[----:B------:R-:W-:Y:S01]  /*7d50*/  IMAD.WIDE.U32 R4, R7, UR4, R16 ;  /* 0x0000000407047c25 */ /* 0x000fe2000f8e0010 */
[----:B------:R-:W-:-:S03]  /*7d60*/  ULDC UR4, c[0x0][0x150] ;  /* 0x0000540000047ab9 */ /* 0x000fc60000000800 */
[----:B------:R-:W-:Y:S02]  /*7d70*/  IMAD R7, R7, UR5, R6 ;  /* 0x0000000507077c24 */ /* 0x000fe4000f8e0206 */
[----:B------:R-:W-:Y:S01]  /*7d80*/  FMUL R6, R9, UR4 ;  /* 0x0000000409067c20 */ /* 0x000fe20008400000 */
[----:B------:R-:W-:Y:S01]  /*7d90*/  ULDC UR4, c[0x0][0x618] ;  /* 0x0001860000047ab9 */ /* 0x000fe20000000800 */
[----:B------:R-:W-:Y:S01]  /*7da0*/  ULDC UR5, c[0x0][0x154] ;  /* 0x0000550000057ab9 */ /* 0x000fe20000000800 */
[----:B------:R-:W-:-:S03]  /*7db0*/  IMAD.IADD R5, R5, 0x1, R7 ;  /* 0x0000000105057824 */ /* 0x000fc600078e0207 */
[----:B------:R-:W3:Y:S02]  /*7dc0*/  F2I.U32.TRUNC.NTZ R6, R6 ;  /* 0x0000000600067305 */ /* 0x000ee4000020f000 */
[----:B------:R-:W-:Y:S02]  /*7dd0*/  SHF.R.U64 R9, R4, UR4, R5 ;  /* 0x0000000404097c19 */ /* 0x000fe40008001205 */
[----:B-1----:R-:W-:-:S05]  /*7de0*/  I2FP.F32.U32 R4, R12 ;  /* 0x0000000c00047245 */ /* 0x002fca0000201000 */
[----:B------:R-:W-:Y:S01]  /*7df0*/  FMUL R22, R4, UR5 ;  /* 0x0000000504167c20 */ /* 0x000fe20008400000 */
[----:B------:R-:W-:Y:S01]  /*7e00*/  SHF.R.U32.HI R4, RZ, UR4, R5 ;  /* 0x00000004ff047c19 */ /* 0x000fe20008011605 */
[----:B------:R-:W-:-:S03]  /*7e10*/  ULDC UR4, c[0x0][0x658] ;  /* 0x0001960000047ab9 */ /* 0x000fc60000000800 */
[--C-:B------:R-:W-:Y:S01]  /*7e20*/  SHF.R.U64 R20, R9, UR6, R4.reuse ;  /* 0x0000000609147c19 */ /* 0x100fe20008001204 */
[----:B------:R-:W1:Y:S01]  /*7e30*/  F2I.U32.TRUNC.NTZ R22, R22 ;  /* 0x0000001600167305 */ /* 0x000e62000020f000 */
[----:B------:R-:W-:Y:S01]  /*7e40*/  SHF.R.U32.HI R5, RZ, UR6, R4 ;  /* 0x00000006ff057c19 */ /* 0x000fe20008011604 */
[----:B---3--:R-:W-:-:S03]  /*7e50*/  IMAD.MOV R6, RZ, RZ, -R6 ;  /* 0x000000ffff067224 */ /* 0x008fc600078e0a06 */
[--C-:B------:R-:W-:Y:S01]  /*7e60*/  SHF.R.U64 R15, R20, UR4, R5.reuse ;  /* 0x00000004140f7c19 */ /* 0x100fe20008001205 */
[----:B--2---:R-:W-:Y:S01]  /*7e70*/  IMAD R14, R25, R6, R14 ;  /* 0x00000006190e7224 */ /* 0x004fe200078e020e */
[----:B------:R-:W-:-:S03]  /*7e80*/  SHF.R.U32.HI R23, RZ, UR4, R5 ;  /* 0x00000004ff177c19 */ /* 0x000fc60008011605 */
[----:B------:R-:W-:Y:S02]  /*7e90*/  IMAD.MOV.U32 R4, RZ, RZ, R15 ;  /* 0x000000ffff047224 */ /* 0x000fe400078e000f */
[----:B------:R-:W-:Y:S01]  /*7ea0*/  IMAD.MOV.U32 R5, RZ, RZ, R23 ;  /* 0x000000ffff057224 */ /* 0x000fe200078e0017 */
[----:B-1----:R-:W-:Y:S06]  /*7eb0*/  @!P1 BRA `(.L_x_78) ;  /* 0x0000000000289947 */ /* 0x002fec0003800000 */
[----:B------:R-:W-:Y:S02]  /*7ec0*/  ULDC UR4, c[0x0][0x64c] ;  /* 0x0001930000047ab9 */ /* 0x000fe40000000800 */
[----:B------:R-:W-:-:S05]  /*7ed0*/  IADD3 R5, P1, R15, UR4, RZ ;  /* 0x000000040f057c10 */ /* 0x000fca000ff3e0ff */
[----:B------:R-:W-:-:S04]  /*7ee0*/  IMAD.X R23, RZ, RZ, R23, P1 ;  /* 0x000000ffff177224 */ /* 0x000fc800008e0617 */
[----:B------:R-:W-:-:S04]  /*7ef0*/  IMAD.WIDE.U32 R6, R23, UR8, RZ ;  /* 0x0000000817067c25 */ /* 0x000fc8000f8e00ff */
[----:B------:R-:W-:-:S04]  /*7f00*/  IMAD.WIDE.U32 R6, P1, R5, UR9, R6 ;  /* 0x0000000905067c25 */ /* 0x000fc8000f820006 */
[----:B------:R-:W-:-:S04]  /*7f10*/  IMAD.WIDE.U32 R4, R5, UR8, RZ ;  /* 0x0000000805047c25 */ /* 0x000fc8000f8e00ff */
[----:B------:R-:W-:Y:S01]  /*7f20*/  IMAD.MOV.U32 R4, RZ, RZ, R7 ;  /* 0x000000ffff047224 */ /* 0x000fe200078e0007 */
[----:B------:R-:W-:Y:S01]  /*7f30*/  IADD3 RZ, P3, R5, R6, RZ ;  /* 0x0000000605ff7210 */ /* 0x000fe20007f7e0ff */
[----:B------:R-:W-:-:S04]  /*7f40*/  IMAD.X R5, RZ, RZ, RZ, P1 ;  /* 0x000000ffff057224 */ /* 0x000fc800008e06ff */
[----:B------:R-:W-:-:S08]  /*7f50*/  IMAD.WIDE.U32.X R4, R23, UR9, R4, P3 ;  /* 0x0000000917047c25 */ /* 0x000fd000098e0404 */
.L_x_78:
[----:B------:R-:W-:Y:S01]  /*7f60*/  ISETP.NE.AND P1, PT, R2, 0x1, PT ;  /* 0x000000010200780c */ /* 0x000fe20003f25270 */
[----:B------:R-:W-:Y:S01]  /*7f70*/  ULDC UR4, c[0x0][0x648] ;  /* 0x0001920000047ab9 */ /* 0x000fe20000000800 */
[----:B------:R-:W-:Y:S01]  /*7f80*/  LOP3.LUT R20, R20, UR17, RZ, 0xc0, !PT ;  /* 0x0000001114147c12 */ /* 0x000fe2000f8ec0ff */
[----:B------:R-:W-:Y:S01]  /*7f90*/  IMAD.MOV R22, RZ, RZ, -R22 ;  /* 0x000000ffff167224 */ /* 0x000fe200078e0a16 */
[----:B------:R-:W-:Y:S01]  /*7fa0*/  SHF.R.U64 R5, R4, UR4, R5 ;  /* 0x0000000404057c19 */ /* 0x000fe20008001205 */
[----:B------:R-:W-:Y:S01]  /*7fb0*/  ULDC UR4, c[0x0][0x638] ;  /* 0x00018e0000047ab9 */ /* 0x000fe20000000800 */
[----:B------:R-:W-:Y:S01]  /*7fc0*/  LOP3.LUT R6, R9, UR16, RZ, 0xc0, !PT ;  /* 0x0000001009067c12 */ /* 0x000fe2000f8ec0ff */
[----:B------:R-:W-:Y:S02]  /*7fd0*/  ULDC UR5, c[0x0][0x610] ;  /* 0x0001840000057ab9 */ /* 0x000fe40000000800 */
[----:B------:R-:W-:Y:S02]  /*7fe0*/  IMAD.MOV R4, RZ, RZ, -R5 ;  /* 0x000000ffff047224 */ /* 0x000fe400078e0a05 */
[----:B------:R-:W-:-:S02]  /*7ff0*/  IMAD R5, R5, UR18, R20 ;  /* 0x0000001205057c24 */ /* 0x000fc4000f8e0214 */
[----:B0-----:R-:W-:Y:S02]  /*8000*/  @P1 IMAD R14, R21, R22, R12 ;  /* 0x00000016150e1224 */ /* 0x001fe400078e020c */
[----:B------:R-:W-:Y:S01]  /*8010*/  IMAD R15, R4, UR4, R15 ;  /* 0x00000004040f7c24 */ /* 0x000fe2000f8e020f */
[----:B------:R-:W-:Y:S01]  /*8020*/  ULDC UR4, c[0x0][0x600] ;  /* 0x0001800000047ab9 */ /* 0x000fe20000000800 */
[----:B------:R-:W-:Y:S02]  /*8030*/  IMAD R14, R5, UR5, R14 ;  /* 0x00000005050e7c24 */ /* 0x000fe4000f8e020e */
[----:B------:R-:W-:Y:S02]  /*8040*/  IMAD R15, R15, UR4, R6 ;  /* 0x000000040f0f7c24 */ /* 0x000fe4000f8e0206 */
[----:B------:R-:W-:-:S03]  /*8050*/  IMAD.MOV.U32 R4, RZ, RZ, 0x1 ;  /* 0x00000001ff047424 */ /* 0x000fc600078e00ff */
[----:B------:R-:W-:Y:S02]  /*8060*/  SEL R9, R15, R14, !P1 ;  /* 0x0000000e0f097207 */ /* 0x000fe40004800000 */
[----:B------:R-:W-:-:S07]  /*8070*/  SEL R7, R14, R15, !P1 ;  /* 0x0000000f0e077207 */ /* 0x000fce0004800000 */
.L_x_76:
[----:B------:R-:W-:Y:S05]  /*8080*/  BSYNC B1 ;  /* 0x0000000000017941 */ /* 0x000fea0003800000 */
.L_x_75:
[----:B------:R-:W-:-:S13]  /*8090*/  LOP3.LUT P1, RZ, R4, 0xff, RZ, 0xc0, !PT ;  /* 0x000000ff04ff7812 */ /* 0x000fda000782c0ff */
[----:B------:R-:W-:Y:S05]  /*80a0*/  @P1 BRA `(.L_x_79) ;  /* 0xfffffff400481947 */ /* 0x000fea000383ffff */
[----:B------:R-:W-:Y:S05]  /*80b0*/  BSYNC B0 ;  /* 0x0000000000007941 */ /* 0x000fea0003800000 */
.L_x_67:
[----:B------:R-:W-:-:S03]  /*80c0*/  UMOV UR4, 0xffffffff ;  /* 0xffffffff00047882 */ /* 0x000fc60000000000 */
[----:B------:R-:W-:Y:S05]  /*80d0*/  BRA.DIV UR4, `(.L_x_80) ;  /* 0x0000000604a47947 */ /* 0x000fea000b800000 */
[----:B------:R-:W-:-:S13]  /*80e0*/  ELECT P6, URZ, PT ;  /* 0x00000000003f782f */ /* 0x000fda00038c0000 */
.L_x_98:
[----:B------:R-:W-:Y:S04]  /*80f0*/  BSSY B0, `(.L_x_81) ;  /* 0x000004f000007945 */ /* 0x000fe80003800000 */
[----:B------:R-:W-:Y:S05]  /*8100*/  @!P6 BRA `(.L_x_82) ;  /* 0x000000040034e947 */ /* 0x000fea0003800000 */
[----:B------:R-:W-:-:S04]  /*8110*/  LOP3.LUT R19, R19, 0x2, RZ, 0xfc, !PT ;  /* 0x0000000213137812 */ /* 0x000fc800078efcff */
[----:B------:R-:W-:-:S13]  /*8120*/  ISETP.NE.AND P0, PT, R19, 0x3, PT ;  /* 0x000000031300780c */ /* 0x000fda0003f05270 */
[----:B------:R-:W-:Y:S05]  /*8130*/  @!P0 BRA `(.L_x_83) ;  /* 0x0000000000048947 */ /* 0x000fea0003800000 */
[----:B------:R-:W-:Y:S01]  /*8140*/  BPT.TRAP 0x1 ;  /* 0x000000040000795c */ /* 0x000fe20000300000 */
.L_x_83:
[----:B------:R-:W0:Y:S01]  /*8150*/  S2R R5, SR_CgaCtaId ;  /* 0x0000000000057919 */ /* 0x000e220000008800 */
[----:B------:R-:W-:Y:S02]  /*8160*/  MOV R2, 0x400 ;  /* 0x0000040000027802 */ /* 0x000fe40000000f00 */
[----:B------:R-:W-:Y:S02]  /*8170*/  SHF.L.U32 R4, R3, 0x1f, RZ ;  /* 0x0000001f03047819 */ /* 0x000fe400000006ff */
[----:B0-----:R-:W-:-:S05]  /*8180*/  LEA R5, R5, R2, 0x18 ;  /* 0x0000000205057211 */ /* 0x001fca00078ec0ff */
[----:B------:R-:W-:-:S04]  /*8190*/  VIADD R5, R5, 0x40 ;  /* 0x0000004005057836 */ /* 0x000fc80000000000 */
[C---:B------:R-:W-:Y:S02]  /*81a0*/  IMAD R7, R0.reuse, 0x8, R5 ;  /* 0x0000000800077824 */ /* 0x040fe400078e0205 */
[----:B------:R-:W-:Y:S02]  /*81b0*/  VIADD R0, R0, 0x1 ;  /* 0x0000000100007836 */ /* 0x000fe40000000000 */
[----:B------:R-:W0:Y:S03]  /*81c0*/  SYNCS.PHASECHK.TRANS64.TRYWAIT P0, [R7+URZ], R4 ;  /* 0x00000004070075a7 */ /* 0x000e26000800017f */
[----:B------:R-:W-:-:S04]  /*81d0*/  ISETP.NE.AND P1, PT, R0, 0x8, PT ;  /* 0x000000080000780c */ /* 0x000fc80003f25270 */
[----:B------:R-:W-:Y:S02]  /*81e0*/  SEL R2, RZ, 0x1, P1 ;  /* 0x00000001ff027807 */ /* 0x000fe40000800000 */
[----:B------:R-:W-:Y:S02]  /*81f0*/  SEL R0, R0, RZ, P1 ;  /* 0x000000ff00007207 */ /* 0x000fe40000800000 */
[----:B------:R-:W-:-:S03]  /*8200*/  LOP3.LUT R9, R3, R2, RZ, 0x3c, !PT ;  /* 0x0000000203097212 */ /* 0x000fc600078e3cff */
[----:B------:R-:W-:Y:S01]  /*8210*/  IMAD R6, R0, 0x8, R5 ;  /* 0x0000000800067824 */ /* 0x000fe200078e0205 */
[----:B------:R-:W-:Y:S01]  /*8220*/  SHF.L.U32 R3, R9, 0x1f, RZ ;  /* 0x0000001f09037819 */ /* 0x000fe200000006ff */
[----:B0-----:R-:W-:Y:S06]  /*8230*/  @!P0 BRA `(.L_x_84) ;  /* 0x00000004006c8947 */ /* 0x001fec0003800000 */
.L_x_99:
[----:B------:R-:W1:Y:S01]  /*8240*/  SYNCS.PHASECHK.TRANS64.TRYWAIT P0, [R6+URZ], R3 ;  /* 0x00000003060075a7 */ /* 0x000e62000800017f */
[----:B------:R-:W-:-:S05]  /*8250*/  VIADD R0, R0, 0x1 ;  /* 0x0000000100007836 */ /* 0x000fca0000000000 */
[----:B------:R-:W-:-:S04]  /*8260*/  ISETP.NE.AND P1, PT, R0, 0x8, PT ;  /* 0x000000080000780c */ /* 0x000fc80003f25270 */
[----:B------:R-:W-:Y:S02]  /*8270*/  SEL R2, RZ, 0x1, P1 ;  /* 0x00000001ff027807 */ /* 0x000fe40000800000 */
[----:B------:R-:W-:Y:S02]  /*8280*/  SEL R0, R0, RZ, P1 ;  /* 0x000000ff00007207 */ /* 0x000fe40000800000 */
[----:B------:R-:W-:-:S03]  /*8290*/  LOP3.LUT R9, R9, R2, RZ, 0x3c, !PT ;  /* 0x0000000209097212 */ /* 0x000fc600078e3cff */
[----:B0-----:R-:W-:Y:S01]  /*82a0*/  IMAD R7, R0, 0x8, R5 ;  /* 0x0000000800077824 */ /* 0x001fe200078e0205 */
[----:B------:R-:W-:Y:S01]  /*82b0*/  SHF.L.U32 R4, R9, 0x1f, RZ ;  /* 0x0000001f09047819 */ /* 0x000fe200000006ff */
[----:B-1----:R-:W-:Y:S06]  /*82c0*/  @!P0 BRA `(.L_x_85) ;  /* 0x00000004005c8947 */ /* 0x002fec0003800000 */
.L_x_100:
        /* <DEDUP_REMOVED lines=9> */
.L_x_101:
        /* <DEDUP_REMOVED lines=9> */
.L_x_102:
        /* <DEDUP_REMOVED lines=9> */
.L_x_103:
        /* <DEDUP_REMOVED lines=9> */
.L_x_104:
[----:B------:R-:W1:Y:S01]  /*8510*/  SYNCS.PHASECHK.TRANS64.TRYWAIT P0, [R7+URZ], R4 ;  /* 0x00000004070075a7 */ /* 0x000e62000800017f */
[----:B------:R-:W-:-:S05]  /*8520*/  VIADD R0, R0, 0x1 ;  /* 0x0000000100007836 */ /* 0x000fca0000000000 */
[----:B------:R-:W-:-:S04]  /*8530*/  ISETP.NE.AND P1, PT, R0, 0x8, PT ;  /* 0x000000080000780c */ /* 0x000fc80003f25270 */
[----:B------:R-:W-:Y:S02]  /*8540*/  SEL R2, RZ, 0x1, P1 ;  /* 0x00000001ff027807 */ /* 0x000fe40000800000 */
[----:B------:R-:W-:Y:S02]  /*8550*/  SEL R0, R0, RZ, P1 ;  /* 0x000000ff00007207 */ /* 0x000fe40000800000 */
[----:B------:R-:W-:Y:S01]  /*8560*/  LOP3.LUT R2, R9, R2, RZ, 0x3c, !PT ;  /* 0x0000000209027212 */ /* 0x000fe200078e3cff */
[----:B-1----:R-:W-:Y:S06]  /*8570*/  @!P0 BRA `(.L_x_90) ;  /* 0x0000000400148947 */ /* 0x002fec0003800000 */
.L_x_105:
[----:B------:R-:W-:Y:S01]  /*8580*/  IMAD R5, R0, 0x8, R5 ;  /* 0x0000000800057824 */ /* 0x000fe200078e0205 */
[----:B------:R-:W-:-:S07]  /*8590*/  SHF.L.U32 R0, R2, 0x1f, RZ ;  /* 0x0000001f02007819 */ /* 0x000fce00000006ff */
.L_x_91:
[----:B--2---:R2:W3:Y:S02]  /*85a0*/  SYNCS.PHASECHK.TRANS64.TRYWAIT P0, [R5+URZ], R0 ;  /* 0x00000000050075a7 */ /* 0x0044e4000800017f */
[----:B---3--:R-:W-:Y:S05]  /*85b0*/  @!P0 NANOSLEEP.SYNCS 0x989680 ;  /* 0x009896800000895d */ /* 0x008fea0003900000 */
[----:B------:R-:W3:Y:S02]  /*85c0*/  @!P0 SYNCS.PHASECHK.TRANS64 P0, [R5+URZ], R0 ;  /* 0x00000000050085a7 */ /* 0x000ee4000800007f */
[----:B---3--:R-:W-:Y:S05]  /*85d0*/  @!P0 BRA `(.L_x_91) ;  /* 0xfffffffc00f08947 */ /* 0x008fea000383ffff */
.L_x_82:
[----:B------:R-:W-:Y:S05]  /*85e0*/  BSYNC B0 ;  /* 0x0000000000007941 */ /* 0x000fea0003800000 */
.L_x_81:
[----:B------:R-:W-:Y:S05]  /*85f0*/  EXIT ;  /* 0x000000000000794d */ /* 0x000fea0003800000 */
.L_x_18:
[----:B-1----:R1:W2:Y:S02]  /*8600*/  SYNCS.PHASECHK.TRANS64.TRYWAIT P1, [R3+URZ], R0 ;  /* 0x00000000030075a7 */ /* 0x0022a4000802017f */
[----:B--2---:R-:W-:Y:S05]  /*8610*/  @!P1 NANOSLEEP.SYNCS 0x989680 ;  /* 0x009896800000995d */ /* 0x004fea0003900000 */
[----:B------:R-:W2:Y:S02]  /*8620*/  @!P1 SYNCS.PHASECHK.TRANS64 P1, [R3+URZ], R0 ;  /* 0x00000000030095a7 */ /* 0x000ea4000802007f */
[----:B--2---:R-:W-:Y:S05]  /*8630*/  @!P1 BRA `(.L_x_18) ;  /* 0xfffffffc00f09947 */ /* 0x004fea000383ffff */
[----:B------:R-:W-:Y:S05]  /*8640*/  BRA `(.L_x_17) ;  /* 0xffffff8c004c7947 */ /* 0x000fea000383ffff */
.L_x_23:
[----:B-1----:R1:W2:Y:S02]  /*8650*/  SYNCS.PHASECHK.TRANS64.TRYWAIT P1, [R5+URZ], R4 ;  /* 0x00000004050075a7 */ /* 0x0022a4000802017f */
[----:B--2---:R-:W-:Y:S05]  /*8660*/  @!P1 NANOSLEEP.SYNCS 0x989680 ;  /* 0x009896800000995d */ /* 0x004fea0003900000 */
[----:B------:R-:W2:Y:S02]  /*8670*/  @!P1 SYNCS.PHASECHK.TRANS64 P1, [R5+URZ], R4 ;  /* 0x00000004050095a7 */ /* 0x000ea4000802007f */
[----:B--2---:R-:W-:Y:S05]  /*8680*/  @!P1 BRA `(.L_x_23) ;  /* 0xfffffffc00f09947 */ /* 0x004fea000383ffff */
[----:B------:R-:W-:Y:S05]  /*8690*/  BRA `(.L_x_22) ;  /* 0xffffff9400747947 */ /* 0x000fea000383ffff */
.L_x_68:
[----:B------:R-:W-:Y:S01]  /*86a0*/  BSSY B1, `(.L_x_92) ;  /* 0x0000006000017945 */ /* 0x000fe20003800000 */
[----:B------:R-:W-:-:S07]  /*86b0*/  IMAD.MOV.U32 R15, RZ, RZ, -0x1 ;  /* 0xffffffffff0f7424 */ /* 0x000fce00078e00ff */
[----:B------:R-:W-:Y:S05]  /*86c0*/  WARPSYNC.COLLECTIVE R15, `(.L_x_93) ;  /* 0x000000000f0c7348 */ /* 0x000fea0003c00000 */
[----:B------:R-:W-:Y:S02]  /*86d0*/  ELECT P6, UR62, PT ;  /* 0x00000000003e782f */ /* 0x000fe400038c0000 */
[----:B------:R-:W-:Y:S01]  /*86e0*/  MOV R14, UR62 ;  /* 0x0000003e000e7c02 */ /* 0x000fe20008000f00 */
[----:B------:R-:W-:Y:S10]  /*86f0*/  ENDCOLLECTIVE ;  /* 0x000000000000791b */ /* 0x000ff40003800000 */
.L_x_93:
[----:B------:R-:W-:Y:S05]  /*8700*/  BSYNC B1 ;  /* 0x0000000000017941 */ /* 0x000fea0003800000 */
.L_x_92:
[----:B------:R-:W-:Y:S05]  /*8710*/  BRA `(.L_x_94) ;  /* 0xffffffec00b87947 */ /* 0x000fea000383ffff */
.L_x_71:
[----:B0-----:R0:W1:Y:S02]  /*8720*/  SYNCS.PHASECHK.TRANS64.TRYWAIT P1, [R12+URZ+0x40], R7 ;  /* 0x000040070c0075a7 */ /* 0x001064000802017f */
[----:B-1----:R-:W-:Y:S05]  /*8730*/  @!P1 NANOSLEEP.SYNCS 0x989680 ;  /* 0x009896800000995d */ /* 0x002fea0003900000 */
[----:B------:R-:W1:Y:S02]  /*8740*/  @!P1 SYNCS.PHASECHK.TRANS64 P1, [R12+URZ+0x40], R7 ;  /* 0x000040070c0095a7 */ /* 0x000e64000802007f */
[----:B-1----:R-:W-:Y:S05]  /*8750*/  @!P1 BRA `(.L_x_71) ;  /* 0xfffffffc00f09947 */ /* 0x002fea000383ffff */
[----:B------:R-:W-:Y:S05]  /*8760*/  BRA `(.L_x_95) ;  /* 0xffffffec00ec7947 */ /* 0x000fea000383ffff */
.L_x_80:
[----:B------:R-:W-:Y:S01]  /*8770*/  BSSY B0, `(.L_x_96) ;  /* 0x0000006000007945 */ /* 0x000fe20003800000 */
[----:B------:R-:W-:-:S07]  /*8780*/  IMAD.MOV.U32 R15, RZ, RZ, -0x1 ;  /* 0xffffffffff0f7424 */ /* 0x000fce00078e00ff */
[----:B------:R-:W-:Y:S05]  /*8790*/  WARPSYNC.COLLECTIVE R15, `(.L_x_97) ;  /* 0x000000000f0c7348 */ /* 0x000fea0003c00000 */
[----:B------:R-:W-:Y:S02]  /*87a0*/  ELECT P6, UR62, PT ;  /* 0x00000000003e782f */ /* 0x000fe400038c0000 */
[----:B------:R-:W-:Y:S01]  /*87b0*/  MOV R14, UR62 ;  /* 0x0000003e000e7c02 */ /* 0x000fe20008000f00 */
[----:B------:R-:W-:Y:S10]  /*87c0*/  ENDCOLLECTIVE ;  /* 0x000000000000791b */ /* 0x000ff40003800000 */
.L_x_97:
[----:B------:R-:W-:Y:S05]  /*87d0*/  BSYNC B0 ;  /* 0x0000000000007941 */ /* 0x000fea0003800000 */
.L_x_96:
[----:B------:R-:W-:Y:S05]  /*87e0*/  BRA `(.L_x_98) ;  /* 0xfffffff800407947 */ /* 0x000fea000383ffff */
.L_x_84:
[----:B0-----:R0:W1:Y:S02]  /*87f0*/  SYNCS.PHASECHK.TRANS64.TRYWAIT P0, [R7+URZ], R4 ;  /* 0x00000004070075a7 */ /* 0x001064000800017f */
[----:B-1----:R-:W-:Y:S05]  /*8800*/  @!P0 NANOSLEEP.SYNCS 0x989680 ;  /* 0x009896800000895d */ /* 0x002fea0003900000 */
[----:B------:R-:W1:Y:S02]  /*8810*/  @!P0 SYNCS.PHASECHK.TRANS64 P0, [R7+URZ], R4 ;  /* 0x00000004070085a7 */ /* 0x000e64000800007f */
[----:B-1----:R-:W-:Y:S05]  /*8820*/  @!P0 BRA `(.L_x_84) ;  /* 0xfffffffc00f08947 */ /* 0x002fea000383ffff */
[----:B------:R-:W-:Y:S05]  /*8830*/  BRA `(.L_x_99) ;  /* 0xfffffff800807947 */ /* 0x000fea000383ffff */
.L_x_85:
[----:B0-----:R0:W1:Y:S02]  /*8840*/  SYNCS.PHASECHK.TRANS64.TRYWAIT P0, [R6+URZ], R3 ;  /* 0x00000003060075a7 */ /* 0x001064000800017f */
[----:B-1----:R-:W-:Y:S05]  /*8850*/  @!P0 NANOSLEEP.SYNCS 0x989680 ;  /* 0x009896800000895d */ /* 0x002fea0003900000 */
[----:B------:R-:W1:Y:S02]  /*8860*/  @!P0 SYNCS.PHASECHK.TRANS64 P0, [R6+URZ], R3 ;  /* 0x00000003060085a7 */ /* 0x000e64000800007f */
[----:B-1----:R-:W-:Y:S05]  /*8870*/  @!P0 BRA `(.L_x_85) ;  /* 0xfffffffc00f08947 */ /* 0x002fea000383ffff */
[----:B------:R-:W-:Y:S05]  /*8880*/  BRA `(.L_x_100) ;  /* 0xfffffff800907947 */ /* 0x000fea000383ffff */
.L_x_86:
[----:B0-----:R0:W1:Y:S02]  /*8890*/  SYNCS.PHASECHK.TRANS64.TRYWAIT P0, [R7+URZ], R4 ;  /* 0x00000004070075a7 */ /* 0x001064000800017f */
[----:B-1----:R-:W-:Y:S05]  /*88a0*/  @!P0 NANOSLEEP.SYNCS 0x989680 ;  /* 0x009896800000895d */ /* 0x002fea0003900000 */
[----:B------:R-:W1:Y:S02]  /*88b0*/  @!P0 SYNCS.PHASECHK.TRANS64 P0, [R7+URZ], R4 ;  /* 0x00000004070085a7 */ /* 0x000e64000800007f */
[----:B-1----:R-:W-:Y:S05]  /*88c0*/  @!P0 BRA `(.L_x_86) ;  /* 0xfffffffc00f08947 */ /* 0x002fea000383ffff */
[----:B------:R-:W-:Y:S05]  /*88d0*/  BRA `(.L_x_101) ;  /* 0xfffffff800a07947 */ /* 0x000fea000383ffff */
.L_x_87:
[----:B0-----:R0:W1:Y:S02]  /*88e0*/  SYNCS.PHASECHK.TRANS64.TRYWAIT P0, [R6+URZ], R3 ;  /* 0x00000003060075a7 */ /* 0x001064000800017f */
[----:B-1----:R-:W-:Y:S05]  /*88f0*/  @!P0 NANOSLEEP.SYNCS 0x989680 ;  /* 0x009896800000895d */ /* 0x002fea0003900000 */
[----:B------:R-:W1:Y:S02]  /*8900*/  @!P0 SYNCS.PHASECHK.TRANS64 P0, [R6+URZ], R3 ;  /* 0x00000003060085a7 */ /* 0x000e64000800007f */
[----:B-1----:R-:W-:Y:S05]  /*8910*/  @!P0 BRA `(.L_x_87) ;  /* 0xfffffffc00f08947 */ /* 0x002fea000383ffff */
[----:B------:R-:W-:Y:S05]  /*8920*/  BRA `(.L_x_102) ;  /* 0xfffffff800b07947 */ /* 0x000fea000383ffff */
.L_x_88:
[----:B0-----:R0:W1:Y:S02]  /*8930*/  SYNCS.PHASECHK.TRANS64.TRYWAIT P0, [R7+URZ], R4 ;  /* 0x00000004070075a7 */ /* 0x001064000800017f */
[----:B-1----:R-:W-:Y:S05]  /*8940*/  @!P0 NANOSLEEP.SYNCS 0x989680 ;  /* 0x009896800000895d */ /* 0x002fea0003900000 */
[----:B------:R-:W1:Y:S02]  /*8950*/  @!P0 SYNCS.PHASECHK.TRANS64 P0, [R7+URZ], R4 ;  /* 0x00000004070085a7 */ /* 0x000e64000800007f */
[----:B-1----:R-:W-:Y:S05]  /*8960*/  @!P0 BRA `(.L_x_88) ;  /* 0xfffffffc00f08947 */ /* 0x002fea000383ffff */
[----:B------:R-:W-:Y:S05]  /*8970*/  BRA `(.L_x_103) ;  /* 0xfffffff800c07947 */ /* 0x000fea000383ffff */
.L_x_89:
[----:B0-----:R0:W1:Y:S02]  /*8980*/  SYNCS.PHASECHK.TRANS64.TRYWAIT P0, [R6+URZ], R3 ;  /* 0x00000003060075a7 */ /* 0x001064000800017f */
[----:B-1----:R-:W-:Y:S05]  /*8990*/  @!P0 NANOSLEEP.SYNCS 0x989680 ;  /* 0x009896800000895d */ /* 0x002fea0003900000 */
[----:B------:R-:W1:Y:S02]  /*89a0*/  @!P0 SYNCS.PHASECHK.TRANS64 P0, [R6+URZ], R3 ;  /* 0x00000003060085a7 */ /* 0x000e64000800007f */
[----:B-1----:R-:W-:Y:S05]  /*89b0*/  @!P0 BRA `(.L_x_89) ;  /* 0xfffffffc00f08947 */ /* 0x002fea000383ffff */
[----:B------:R-:W-:Y:S05]  /*89c0*/  BRA `(.L_x_104) ;  /* 0xfffffff800d07947 */ /* 0x000fea000383ffff */
.L_x_90:
[----:B-1----:R1:W2:Y:S02]  /*89d0*/  SYNCS.PHASECHK.TRANS64.TRYWAIT P0, [R7+URZ], R4 ;  /* 0x00000004070075a7 */ /* 0x0022a4000800017f */
[----:B--2---:R-:W-:Y:S05]  /*89e0*/  @!P0 NANOSLEEP.SYNCS 0x989680 ;  /* 0x009896800000895d */ /* 0x004fea0003900000 */
[----:B------:R-:W2:Y:S02]  /*89f0*/  @!P0 SYNCS.PHASECHK.TRANS64 P0, [R7+URZ], R4 ;  /* 0x00000004070085a7 */ /* 0x000ea4000800007f */
[----:B--2---:R-:W-:Y:S05]  /*8a00*/  @!P0 BRA `(.L_x_90) ;  /* 0xfffffffc00f08947 */ /* 0x004fea000383ffff */
[----:B------:R-:W-:Y:S05]  /*8a10*/  BRA `(.L_x_105) ;  /* 0xfffffff800d87947 */ /* 0x000fea000383ffff */
.L_x_106:
[----:B------:R-:W-:-:S00]  /*8a20*/  BRA `(.L_x_106) ;  /* 0xfffffffc00fc7947 */ /* 0x000fc0000383ffff */
[----:B------:R-:W-:-:S00]  /*8a30*/  NOP ;  /* 0x0000000000007918 */ /* 0x000fc00000000000 */
        /* <DEDUP_REMOVED lines=12> */
.L_x_107:


//--------------------- .nv.global.init           --------------------------
	.section	.nv.global.init,"aw",@progbits
.nv.global.init:
	.type		$str$22,@object
	.size		$str$22,($str$23 - $str$22)
$str$22:
        /*0000*/ 	.byte	0x6b, 0x5f, 0x74, 0x69, 0x6c, 0x65, 0x5f, 0x63, 0x6f, 0x75, 0x6e, 0x74, 0x20, 0x3e, 0x3d, 0x20
        /*0010*/ 	.byte	0x31, 0x00
	.type		$str$23,@object
	.size		$str$23,(__unnamed_1 - $str$23)
$str$23:
        /*0012*/ 	.byte	0x2f, 0x74, 0x6d, 0x70, 0x2f, 0x63, 0x75, 0x74, 0x6c, 0x61, 0x73, 0x73, 0x5f, 0x73, 0x77, 0x65
        /*0022*/ 	.byte	0x65, 0x70, 0x5f, 0x73, 0x72, 0x63, 0x2f, 0x69, 0x6e, 0x63, 0x6c, 0x75, 0x64, 0x65, 0x2f, 0x63
        /*0032*/ 	.byte	0x75, 0x74, 0x6c, 0x61, 0x73, 0x73, 0x2f, 0x67, 0x65, 0x6d, 0x6d, 0x2f, 0x63, 0x6f, 0x6c, 0x6c
        /*0042*/ 	.byte	0x65, 0x63, 0x74, 0x69, 0x76, 0x65, 0x2f, 0x73, 0x6d, 0x39, 0x30, 0x5f, 0x6d, 0x6d, 0x61, 0x5f
        /*0052*/ 	.byte	0x74, 0x6d, 0x61, 0x5f, 0x67, 0x6d, 0x6d, 0x61, 0x5f, 0x73, 0x73, 0x5f, 0x77, 0x61, 0x72, 0x70
        /*0062*/ 	.byte	0x73, 0x70, 0x65, 0x63, 0x69, 0x61, 0x6c, 0x69, 0x7a, 0x65, 0x64, 0x2e, 0x68, 0x70, 0x70, 0x00
	.type		__unnamed_1,@object
	.size		__unnamed_1,(.L_0 - __unnamed_1)
__unnamed_1:
        /*0072*/ 	.byte	0x76, 0x6f, 0x69, 0x64, 0x20, 0x63, 0x75, 0x74, 0x6c, 0x61, 0x73, 0x73, 0x3a, 0x3a, 0x67, 0x65
        /* <DEDUP_REMOVED lines=171> */
        /*0b32*/ 	.byte	0x65, 0x3a, 0x3a, 0x69, 0x64, 0x65, 0x6e, 0x74, 0x69, 0x74, 0x79, 0x5d, 0x00
.L_0:


//--------------------- .nv.shared._ZN7cutlass13device_kernelINS_4gemm6kernel13GemmUniversalIN4cute5tupleIJiiiiEEENS1_10collective13CollectiveMmaINS1_34MainloopSm90TmaGmmaWarpSpecializedILi8ENS5_IJNS4_1CILi1EEESB_SB_EEENS1_35KernelTmaWarpSpecializedCooperativeEEENS5_IJNSA_ILi384EEENSA_ILi48EEENSA_ILi64EEEEEEaNS5_IJlSB_lEEEaSJ_NS4_8TiledMMAINS4_8MMA_AtomIJNS4_4SM904GMMA26MMA_64x16x32_S32S8S8_SS_TNEEEENS4_6LayoutINS5_IJNSA_ILi2EEESB_SB_EEENS5_IJSB_NSA_ILi0EEEST_EEEEENS5_IJNS4_10UnderscoreESW_SW_EEEEENS4_13SM90_TMA_LOADENS4_14ComposedLayoutINS4_7SwizzleILi2ELi4ELi3EEENS4_18smem_ptr_flag_bitsILi8EEENSQ_INS5_IJNSA_ILi8EEESH_EEENS5_IJSH_SB_EEEEEEEvNS4_8identityESZ_S19_vS1A_EENS_8epilogue10collective6detail29Sm90TmaWarpSpecializedAdapterINS1D_15DefaultEpilogueIaSJ_SJ_NS1C_6thread17LinearCombinationIaLi1EiiLNS1H_9ScaleType4KindE0ELNS_15FloatRoundStyleE2EaEENS1_15EpilogueDefaultEEEEEvvEEEEvNT_6ParamsE --------------------------
	.section	.nv.shared._ZN7cutlass13device_kernelINS_4gemm6kernel13GemmUniversalIN4cute5tupleIJiiiiEEENS1_10collective13CollectiveMmaINS1_34MainloopSm90TmaGmmaWarpSpecializedILi8ENS5_IJNS4_1CILi1EEESB_SB_EEENS1_35KernelTmaWarpSpecializedCooperativeEEENS5_IJNSA_ILi384EEENSA_ILi48EEENSA_ILi64EEEEEEaNS5_IJlSB_lEEEaSJ_NS4_8TiledMMAINS4_8MMA_AtomIJNS4_4SM904GMMA26MMA_64x16x32_S32S8S8_SS_TNEEEENS4_6LayoutINS5_IJNSA_ILi2EEESB_SB_EEENS5_IJSB_NSA_ILi0EEEST_EEEEENS5_IJNS4_10UnderscoreESW_SW_EEEEENS4_13SM90_TMA_LOADENS4_14ComposedLayoutINS4_7SwizzleILi2ELi4ELi3EEENS4_18smem_ptr_flag_bitsILi8EEENSQ_INS5_IJNSA_ILi8EEESH_EEENS5_IJSH_SB_EEEEEEEvNS4_8identityESZ_S19_vS1A_EENS_8epilogue10collective6detail29Sm90TmaWarpSpecializedAdapterINS1D_15DefaultEpilogueIaSJ_SJ_NS1C_6thread17LinearCombinationIaLi1EiiLNS1H_9ScaleType4KindE0ELNS_15FloatRoundStyleE2EaEENS1_15EpilogueDefaultEEEEEvvEEEEvNT_6ParamsE,"aw",@nobits
	.sectionflags	@""
	.align	16
	.zero		1024


//--------------------- .nv.shared.reserved.0     --------------------------
	.section	.nv.shared.reserved.0,"aw",@nobits
	.weak		__nv_reservedSMEM_offset_0_alias
	.size		__nv_reservedSMEM_offset_0_alias, 0, 0
	.other		__nv_reservedSMEM_offset_0_alias,@"STO_CUDA_RESERVED_SHARED STV_DEFAULT"
__nv_reservedSMEM_offset_0_alias:
	.zero		0


//--------------------- .nv.global                --------------------------
	.section	.nv.global,"aw",@nobits
.nv.global:
	.type		_ZN39_INTERNAL_47c2d332_4_k_cu_80a64abc_81174cute1_E,@object
	.size		_ZN39_INTERNAL_47c2d332_4_k_cu_80a64abc_81174cute1_E,(_ZN39_INTERNAL_47c2d332_4_k_cu_80a64abc_81174cuda3std3__45__cpo6cbeginE - _ZN39_INTERNAL_47c2d332_4_k_cu_80a64abc_81174cute1_E)
_ZN39_INTERNAL_47c2d332_4_k_cu_80a64abc_81174cute1_E:
	.zero		1
	.type		_ZN39_INTERNAL_47c2d332_4_k_cu_80a64abc_81174cuda3std3__45__cpo6cbeginE,@object
	.size		_ZN39_INTERNAL_47c2d332_4_k_cu_80a64abc_81174cuda3std3__45__cpo6cbeginE,(_ZN39_INTERNAL_47c2d332_4_k_cu_80a64abc_81174cuda3std3__48in_placeE - _ZN39_INTERNAL_47c2d332_4_k_cu_80a64abc_81174cuda3std3__45__cpo6cbeginE)
_ZN39_INTERNAL_47c2d332_4_k_cu_80a64abc_81174cuda3std3__45__cpo6cbeginE:
	.zero		1
	.type		_ZN39_INTERNAL_47c2d332_4_k_cu_80a64abc_81174cuda3std3__48in_placeE,@object
	.size		_ZN39_INTERNAL_47c2d332_4_k_cu_80a64abc_81174cuda3std3__48in_placeE,(_ZN39_INTERNAL_47c2d332_4_k_cu_80a64abc_81174cuda3std6ranges3__45__cpo9iter_moveE - _ZN39_INTERNAL_47c2d332_4_k_cu_80a64abc_81174cuda3std3__48in_placeE)
_ZN39_INTERNAL_47c2d332_4_k_cu_80a64abc_81174cuda3std3__48in_placeE:
	.zero		1
	.type		_ZN39_INTERNAL_47c2d332_4_k_cu_80a64abc_81174cuda3std6ranges3__45__cpo9iter_moveE,@object
	.size		_ZN39_INTERNAL_47c2d332_4_k_cu_80a64abc_81174cuda3std6ranges3__45__cpo9iter_moveE,(_ZN39_INTERNAL_47c2d332_4_k_cu_80a64abc_81174cuda3std3__45__cpo5beginE - _ZN39_INTERNAL_47c2d332_4_k_cu_80a64abc_81174cuda3std6ranges3__45__cpo9iter_moveE)
_ZN39_INTERNAL_47c2d332_4_k_cu_80a64abc_81174cuda3std6ranges3__45__cpo9iter_moveE:
	.zero		1
	.type		_ZN39_INTERNAL_47c2d332_4_k_cu_80a64abc_81174cuda3std3__45__cpo5beginE,@object
	.size		_ZN39_INTERNAL_47c2d332_4_k_cu_80a64abc_81174cuda3std3__45__cpo5beginE,(_ZN39_INTERNAL_47c2d332_4_k_cu_80a64abc_81174cuda3std3__441_GLOBAL__N__47c2d332_4_k_cu_80a64abc_81176ignoreE - _ZN39_INTERNAL_47c2d332_4_k_cu_80a64abc_81174cuda3std3__45__cpo5beginE)
_ZN39_INTERNAL_47c2d332_4_k_cu_80a64abc_81174cuda3std3__45__cpo5beginE:
	.zero		1
	.type		_ZN39_INTERNAL_47c2d332_4_k_cu_80a64abc_81174cuda3std3__441_GLOBAL__N__47c2d332_4_k_cu_80a64abc_81176ignoreE,@object
	.size		_ZN39_INTERNAL_47c2d332_4_k_cu_80a64abc_81174cuda3std3__441_GLOBAL__N__47c2d332_4_k_cu_80a64abc_81176ignoreE,(_ZN39_INTERNAL_47c2d332_4_k_cu_80a64abc_81174cute7productE - _ZN39_INTERNAL_47c2d332_4_k_cu_80a64abc_81174cuda3std3__441_GLOBAL__N__47c2d332_4_k_cu_80a64abc_81176ignoreE)
_ZN39_INTERNAL_47c2d332_4_k_cu_80a64abc_81174cuda3std3__441_GLOBAL__N__47c2d332_4_k_cu_80a64abc_81176ignoreE:
	.zero		1
	.type		_ZN39_INTERNAL_47c2d332_4_k_cu_80a64abc_81174cute7productE,@object
	.size		_ZN39_INTERNAL_47c2d332_4_k_cu_80a64abc_81174cute7productE,(_ZN39_INTERNAL_47c2d332_4_k_cu_80a64abc_81174cuda3std3__45__cpo3endE - _ZN39_INTERNAL_47c2d332_4_k_cu_80a64abc_81174cute7productE)
_ZN39_INTERNAL_47c2d332_4_k_cu_80a64abc_81174cute7productE:
	.zero		1
	.type		_ZN39_INTERNAL_47c2d332_4_k_cu_80a64abc_81174cuda3std3__45__cpo3endE,@object
	.size		_ZN39_INTERNAL_47c2d332_4_k_cu_80a64abc_81174cuda3std3__45__cpo3endE,(_ZN39_INTERNAL_47c2d332_4_k_cu_80a64abc_81174cuda3std3__419piecewise_constructE - _ZN39_INTERNAL_47c2d332_4_k_cu_80a64abc_81174cuda3std3__45__cpo3endE)
_ZN39_INTERNAL_47c2d332_4_k_cu_80a64abc_81174cuda3std3__45__cpo3endE:
	.zero		1
	.type		_ZN39_INTERNAL_47c2d332_4_k_cu_80a64abc_81174cuda3std3__419piecewise_constructE,@object
	.size		_ZN39_INTERNAL_47c2d332_4_k_cu_80a64abc_81174cuda3std3__419piecewise_constructE,(_ZN39_INTERNAL_47c2d332_4_k_cu_80a64abc_81174cuda3std3__45__cpo4cendE - _ZN39_INTERNAL_47c2d332_4_k_cu_80a64abc_81174cuda3std3__419piecewise_constructE)
_ZN39_INTERNAL_47c2d332_4_k_cu_80a64abc_81174cuda3std3__419piecewise_constructE:
	.zero		1
	.type		_ZN39_INTERNAL_47c2d332_4_k_cu_80a64abc_81174cuda3std3__45__cpo4cendE,@object
	.size		_ZN39_INTERNAL_47c2d332_4_k_cu_80a64abc_81174cuda3std3__45__cpo4cendE,(_ZN39_INTERNAL_47c2d332_4_k_cu_80a64abc_81174cuda3std6ranges3__45__cpo4swapE - _ZN39_INTERNAL_47c2d332_4_k_cu_80a64abc_81174cuda3std3__45__cpo4cendE)
_ZN39_INTERNAL_47c2d332_4_k_cu_80a64abc_81174cuda3std3__45__cpo4cendE:
	.zero		1
	.type		_ZN39_INTERNAL_47c2d332_4_k_cu_80a64abc_81174cuda3std6ranges3__45__cpo4swapE,@object
	.size		_ZN39_INTERNAL_47c2d332_4_k_cu_80a64abc_81174cuda3std6ranges3__45__cpo4swapE,(.L_8 - _ZN39_INTERNAL_47c2d332_4_k_cu_80a64abc_81174cuda3std6ranges3__45__cpo4swapE)
_ZN39_INTERNAL_47c2d332_4_k_cu_80a64abc_81174cuda3std6ranges3__45__cpo4swapE:
	.zero		1
.L_8:


//--------------------- .nv.constant0._ZN7cutlass13device_kernelINS_4gemm6kernel13GemmUniversalIN4cute5tupleIJiiiiEEENS1_10collective13CollectiveMmaINS1_34MainloopSm90TmaGmmaWarpSpecializedILi8ENS5_IJNS4_1CILi1EEESB_SB_EEENS1_35KernelTmaWarpSpecializedCooperativeEEENS5_IJNSA_ILi384EEENSA_ILi48EEENSA_ILi64EEEEEEaNS5_IJlSB_lEEEaSJ_NS4_8TiledMMAINS4_8MMA_AtomIJNS4_4SM904GMMA26MMA_64x16x32_S32S8S8_SS_TNEEEENS4_6LayoutINS5_IJNSA_ILi2EEESB_SB_EEENS5_IJSB_NSA_ILi0EEEST_EEEEENS5_IJNS4_10UnderscoreESW_SW_EEEEENS4_13SM90_TMA_LOADENS4_14ComposedLayoutINS4_7SwizzleILi2ELi4ELi3EEENS4_18smem_ptr_flag_bitsILi8EEENSQ_INS5_IJNSA_ILi8EEESH_EEENS5_IJSH_SB_EEEEEEEvNS4_8identityESZ_S19_vS1A_EENS_8epilogue10collective6detail29Sm90TmaWarpSpecializedAdapterINS1D_15DefaultEpilogueIaSJ_SJ_NS1C_6thread17LinearCombinationIaLi1EiiLNS1H_9ScaleType4KindE0ELNS_15FloatRoundStyleE2EaEENS1_15EpilogueDefaultEEEEEvvEEEEvNT_6ParamsE --------------------------
	.section	.nv.constant0._ZN7cutlass13device_kernelINS_4gemm6kernel13GemmUniversalIN4cute5tupleIJiiiiEEENS1_10collective13CollectiveMmaINS1_34MainloopSm90TmaGmmaWarpSpecializedILi8ENS5_IJNS4_1CILi1EEESB_SB_EEENS1_35KernelTmaWarpSpecializedCooperativeEEENS5_IJNSA_ILi384EEENSA_ILi48EEENSA_ILi64EEEEEEaNS5_IJlSB_lEEEaSJ_NS4_8TiledMMAINS4_8MMA_AtomIJNS4_4SM904GMMA26MMA_64x16x32_S32S8S8_SS_TNEEEENS4_6LayoutINS5_IJNSA_ILi2EEESB_SB_EEENS5_IJSB_NSA_ILi0EEEST_EEEEENS5_IJNS4_10UnderscoreESW_SW_EEEEENS4_13SM90_TMA_LOADENS4_14ComposedLayoutINS4_7SwizzleILi2ELi4ELi3EEENS4_18smem_ptr_flag_bitsILi8EEENSQ_INS5_IJNSA_ILi8EEESH_EEENS5_IJSH_SB_EEEEEEEvNS4_8identityESZ_S19_vS1A_EENS_8epilogue10collective6detail29Sm90TmaWarpSpecializedAdapterINS1D_15DefaultEpilogueIaSJ_SJ_NS1C_6thread17LinearCombinationIaLi1EiiLNS1H_9ScaleType4KindE0ELNS_15FloatRoundStyleE2EaEENS1_15EpilogueDefaultEEEEEvvEEEEvNT_6ParamsE,"a",@progbits
	.sectionflags	@""
	.align	4
.nv.constant0._ZN7cutlass13device_kernelINS_4gemm6kernel13GemmUniversalIN4cute5tupleIJiiiiEEENS1_10collective13CollectiveMmaINS1_34MainloopSm90TmaGmmaWarpSpecializedILi8ENS5_IJNS4_1CILi1EEESB_SB_EEENS1_35KernelTmaWarpSpecializedCooperativeEEENS5_IJNSA_ILi384EEENSA_ILi48EEENSA_ILi64EEEEEEaNS5_IJlSB_lEEEaSJ_NS4_8TiledMMAINS4_8MMA_AtomIJNS4_4SM904GMMA26MMA_64x16x32_S32S8S8_SS_TNEEEENS4_6LayoutINS5_IJNSA_ILi2EEESB_SB_EEENS5_IJSB_NSA_ILi0EEEST_EEEEENS5_IJNS4_10UnderscoreESW_SW_EEEEENS4_13SM90_TMA_LOADENS4_14ComposedLayoutINS4_7SwizzleILi2ELi4ELi3EEENS4_18smem_ptr_flag_bitsILi8EEENSQ_INS5_IJNSA_ILi8EEESH_EEENS5_IJSH_SB_EEEEEEEvNS4_8identityESZ_S19_vS1A_EENS_8epilogue10collective6detail29Sm90TmaWarpSpecializedAdapterINS1D_15DefaultEpilogueIaSJ_SJ_NS1C_6thread17LinearCombinationIaLi1EiiLNS1H_9ScaleType4KindE0ELNS_15FloatRoundStyleE2EaEENS1_15EpilogueDefaultEEEEEvvEEEEvNT_6ParamsE:
	.zero		1664


//--------------------- SYMBOLS --------------------------

	.type		.nv.reservedSmem.offset0,@object
	.size		.nv.reservedSmem.offset0,0x4
	.type		__assertfail,@function
